	.headerflags	@"EF_CUDA_TEXMODE_UNIFIED EF_CUDA_64BIT_ADDRESS EF_CUDA_ACCELERATORS EF_CUDA_SM90 EF_CUDA_VIRTUAL_SM(EF_CUDA_SM90)"
	.elftype	@"ET_EXEC"


//--------------------- .nv.info                  --------------------------
	.section	.nv.info,"",@"SHT_CUDA_INFO"
	.align	4


	//----- nvinfo : EIATTR_REGCOUNT
	.align		4
        /*0000*/ 	.byte	0x04, 0x2f
        /*0002*/ 	.short	(.L_1 - .L_0)
	.align		4
.L_0:
        /*0004*/ 	.word	index@(triton_mm)
        /*0008*/ 	.word	0x000000a8


	//----- nvinfo : EIATTR_MIN_STACK_SIZE
	.align		4
.L_1:
        /*000c*/ 	.byte	0x04, 0x12
        /*000e*/ 	.short	(.L_3 - .L_2)
	.align		4
.L_2:
        /*0010*/ 	.word	index@(triton_mm)
        /*0014*/ 	.word	0x00000000


	//----- nvinfo : EIATTR_FRAME_SIZE
	.align		4
.L_3:
        /*0018*/ 	.byte	0x04, 0x11
        /*001a*/ 	.short	(.L_5 - .L_4)
	.align		4
.L_4:
        /*001c*/ 	.word	index@(triton_mm)
        /*0020*/ 	.word	0x00000000


	//----- nvinfo : EIATTR_MIN_STACK_SIZE
	.align		4
.L_5:
        /*0024*/ 	.byte	0x04, 0x12
        /*0026*/ 	.short	(.L_7 - .L_6)
	.align		4
.L_6:
        /*0028*/ 	.word	index@(triton_mm)
        /*002c*/ 	.word	0x00000000
.L_7:


//--------------------- .nv.info.triton_mm        --------------------------
	.section	.nv.info.triton_mm,"",@"SHT_CUDA_INFO"
	.sectionflags	@""
	.align	4


	//----- nvinfo : EIATTR_CUDA_API_VERSION
	.align		4
        /*0000*/ 	.byte	0x04, 0x37
        /*0002*/ 	.short	(.L_9 - .L_8)
.L_8:
        /*0004*/ 	.word	0x0000007c


	//----- nvinfo : EIATTR_KPARAM_INFO
	.align		4
.L_9:
        /*0008*/ 	.byte	0x04, 0x17
        /*000a*/ 	.short	(.L_11 - .L_10)
.L_10:
        /*000c*/ 	.word	0x00000000
        /*0010*/ 	.short	0x0003
        /*0012*/ 	.short	0x0018
        /*0014*/ 	.byte	0x00, 0xf0, 0x11, 0x00


	//----- nvinfo : EIATTR_KPARAM_INFO
	.align		4
.L_11:
        /*0018*/ 	.byte	0x04, 0x17
        /*001a*/ 	.short	(.L_13 - .L_12)
.L_12:
        /*001c*/ 	.word	0x00000000
        /*0020*/ 	.short	0x0002
        /*0022*/ 	.short	0x0010
        /*0024*/ 	.byte	0x00, 0xf0, 0x21, 0x00


	//----- nvinfo : EIATTR_KPARAM_INFO
	.align		4
.L_13:
        /*0028*/ 	.byte	0x04, 0x17
        /*002a*/ 	.short	(.L_15 - .L_14)
.L_14:
        /*002c*/ 	.word	0x00000000
        /*0030*/ 	.short	0x0001
        /*0032*/ 	.short	0x0008
        /*0034*/ 	.byte	0x00, 0xf0, 0x21, 0x00


	//----- nvinfo : EIATTR_KPARAM_INFO
	.align		4
.L_15:
        /*0038*/ 	.byte	0x04, 0x17
        /*003a*/ 	.short	(.L_17 - .L_16)
.L_16:
        /*003c*/ 	.word	0x00000000
        /*0040*/ 	.short	0x0000
        /*0042*/ 	.short	0x0000
        /*0044*/ 	.byte	0x00, 0xf0, 0x21, 0x00


	//----- nvinfo : EIATTR_SPARSE_MMA_MASK
	.align		4
.L_17:
        /*0048*/ 	.byte	0x03, 0x50
        /*004a*/ 	.short	0x0000


	//----- nvinfo : EIATTR_MAXREG_COUNT
	.align		4
        /*004c*/ 	.byte	0x03, 0x1b
        /*004e*/ 	.short	0x00ff


	//----- nvinfo : EIATTR_COOP_GROUP_MASK_REGIDS
	.align		4
        /*0050*/ 	.byte	0x04, 0x29
        /*0052*/ 	.short	(.L_19 - .L_18)


	//   ....[0]....
.L_18:
        /*0054*/ 	.word	0xffffffff


	//----- nvinfo : EIATTR_COOP_GROUP_INSTR_OFFSETS
	.align		4
.L_19:
        /*0058*/ 	.byte	0x04, 0x28
        /*005a*/ 	.short	(.L_21 - .L_20)


	//   ....[0]....
.L_20:
        /*005c*/ 	.word	0x00001fa0


	//----- nvinfo : EIATTR_EXIT_INSTR_OFFSETS
	.align		4
.L_21:
        /*0060*/ 	.byte	0x04, 0x1c
        /*0062*/ 	.short	(.L_23 - .L_22)


	//   ....[0]....
.L_22:
        /*0064*/ 	.word	0x00003130


	//   ....[1]....
        /*0068*/ 	.word	0x00003180


	//----- nvinfo : EIATTR_MAX_THREADS
	.align		4
.L_23:
        /*006c*/ 	.byte	0x04, 0x05
        /*006e*/ 	.short	(.L_25 - .L_24)
.L_24:
        /*0070*/ 	.word	0x00000080
        /*0074*/ 	.word	0x00000001
        /*0078*/ 	.word	0x00000001


	//----- nvinfo : EIATTR_CBANK_PARAM_SIZE
	.align		4
.L_25:
        /*007c*/ 	.byte	0x03, 0x19
        /*007e*/ 	.short	0x001c


	//----- nvinfo : EIATTR_PARAM_CBANK
	.align		4
        /*0080*/ 	.byte	0x04, 0x0a
        /*0082*/ 	.short	(.L_27 - .L_26)
	.align		4
.L_26:
        /*0084*/ 	.word	index@(.nv.constant0.triton_mm)
        /*0088*/ 	.short	0x0210
        /*008a*/ 	.short	0x001c


	//----- nvinfo : EIATTR_SW_WAR
	.align		4
.L_27:
        /*008c*/ 	.byte	0x04, 0x36
        /*008e*/ 	.short	(.L_29 - .L_28)
.L_28:
        /*0090*/ 	.word	0x00000008
.L_29:


//--------------------- .nv.callgraph             --------------------------
	.section	.nv.callgraph,"",@"SHT_CUDA_CALLGRAPH"
	.align	4
	.sectionentsize	8
	.align		4
        /*0000*/ 	.word	0x00000000
	.align		4
        /*0004*/ 	.word	0xffffffff
	.align		4
        /*0008*/ 	.word	0x00000000
	.align		4
        /*000c*/ 	.word	0xfffffffe
	.align		4
        /*0010*/ 	.word	0x00000000
	.align		4
        /*0014*/ 	.word	0xfffffffd
	.align		4
        /*0018*/ 	.word	0x00000000
	.align		4
        /*001c*/ 	.word	0xfffffffc


//--------------------- .text.triton_mm           --------------------------
	.section	.text.triton_mm,"ax",@progbits
	.sectionflags	@"SHF_BARRIERS=1"
	.align	128
        .global         triton_mm
        .type           triton_mm,@function
        .size           triton_mm,(.L_x_2 - triton_mm)
        .other          triton_mm,@"STO_CUDA_ENTRY STV_DEFAULT"
triton_mm:
.text.triton_mm:
[----:B------:R-:W1:Y:S01]  /*0000*/  LDC R1, c[0x0][0x28] ;  /* 0x00000a00ff017b82 */ /* 0x000e620000000800 */
[----:B------:R-:W2:Y:S01]  /*0010*/  S2R R7, SR_CTAID.X ;  /* 0x0000000000077919 */ /* 0x000ea20000002500 */
[----:B------:R-:W-:-:S06]  /*0020*/  IMAD.MOV.U32 R5, RZ, RZ, -0x8 ;  /* 0xfffffff8ff057424 */ /* 0x000fcc00078e00ff */
[----:B------:R-:W3:Y:S01]  /*0030*/  LDC R63, c[0x0][0x228] ;  /* 0x00008a00ff3f7b82 */ /* 0x000ee20000000800 */
[----:B------:R-:W-:Y:S01]  /*0040*/  ULDC.64 UR6, c[0x0][0x210] ;  /* 0x0000840000067ab9 */ /* 0x000fe20000000a00 */
[----:B------:R-:W-:Y:S01]  /*0050*/  UMOV UR10, 0x400 ;  /* 0x00000400000a7882 */ /* 0x000fe20000000000 */
[----:B------:R-:W-:Y:S01]  /*0060*/  ULDC.64 UR14, c[0x0][0x208] ;  /* 0x00008200000e7ab9 */ /* 0x000fe20000000a00 */
[----:B------:R-:W-:Y:S01]  /*0070*/  IMAD.MOV.U32 R160, RZ, RZ, -0x80 ;  /* 0xffffff80ffa07424 */ /* 0x000fe200078e00ff */
[----:B------:R-:W-:Y:S01]  /*0080*/  UMOV UR12, 0x2 ;  /* 0x00000002000c7882 */ /* 0x000fe20000000000 */
[----:B------:R-:W-:Y:S02]  /*0090*/  UMOV UR11, 0xffffffff ;  /* 0xffffffff000b7882 */ /* 0x000fe40000000000 */
[----:B------:R-:W4:Y:S01]  /*00a0*/  S2UR UR4, SR_CgaCtaId ;  /* 0x00000000000479c3 */ /* 0x000f220000008800 */
[----:B---3--:R-:W-:Y:S02]  /*00b0*/  IMAD R63, R63, 0xc00, RZ ;  /* 0x00000c003f3f7824 */ /* 0x008fe400078e02ff */
[C---:B--2---:R-:W-:Y:S01]  /*00c0*/  IMAD.HI R0, R7.reuse, 0x2aaaaaab, RZ ;  /* 0x2aaaaaab07007827 */ /* 0x044fe200078e02ff */
[----:B------:R-:W-:Y:S01]  /*00d0*/  IABS R23, R7 ;  /* 0x0000000700177213 */ /* 0x000fe20000000000 */
[----:B----4-:R-:W-:Y:S01]  /*00e0*/  UPRMT UR10, UR4, 0x654, UR10 ;  /* 0x00000654040a7896 */ /* 0x010fe2000800000a */
[----:B------:R-:W-:-:S02]  /*00f0*/  ISETP.GE.AND P3, PT, R7, RZ, PT ;  /* 0x000000ff0700720c */ /* 0x000fc40003f66270 */
[----:B------:R-:W-:Y:S01]  /*0100*/  SHF.R.U32.HI R3, RZ, 0x1f, R0 ;  /* 0x0000001fff037819 */ /* 0x000fe20000011600 */
[----:B------:R-:W-:-:S03]  /*0110*/  UIADD3 UR13, UR10, 0x10000, URZ ;  /* 0x000100000a0d7890 */ /* 0x000fc6000fffe03f */
[----:B------:R-:W-:-:S05]  /*0120*/  LEA.HI.SX32 R24, R0, R3, 0x1b ;  /* 0x0000000300187211 */ /* 0x000fca00078fdaff */
[----:B------:R-:W-:-:S05]  /*0130*/  IMAD R0, R24, R5, 0x40 ;  /* 0x0000004018007424 */ /* 0x000fca00078e0205 */
[----:B------:R-:W-:-:S04]  /*0140*/  VIMNMX R4, R0, 0x8, PT ;  /* 0x0000000800047848 */ /* 0x000fc80003fe0100 */
[-C--:B------:R-:W-:Y:S02]  /*0150*/  IABS R8, R4.reuse ;  /* 0x0000000400087213 */ /* 0x080fe40000000000 */
[-C--:B------:R-:W-:Y:S02]  /*0160*/  IABS R6, R4.reuse ;  /* 0x0000000400067213 */ /* 0x080fe40000000000 */
[----:B------:R-:W2:Y:S01]  /*0170*/  I2F.RP R0, R8 ;  /* 0x0000000800007306 */ /* 0x000ea20000209400 */
[----:B------:R-:W-:Y:S02]  /*0180*/  LOP3.LUT R26, RZ, R4, RZ, 0x33, !PT ;  /* 0x00000004ff1a7212 */ /* 0x000fe400078e33ff */
[----:B------:R-:W-:-:S05]  /*0190*/  IMAD.MOV R6, RZ, RZ, -R6 ;  /* 0x000000ffff067224 */ /* 0x000fca00078e0a06 */
[----:B--2---:R-:W2:Y:S02]  /*01a0*/  MUFU.RCP R0, R0 ;  /* 0x0000000000007308 */ /* 0x004ea40000001000 */
[----:B--2---:R-:W-:Y:S02]  /*01b0*/  VIADD R2, R0, 0xffffffe ;  /* 0x0ffffffe00027836 */ /* 0x004fe40000000000 */
[----:B------:R-:W2:Y:S04]  /*01c0*/  S2R R0, SR_TID.X ;  /* 0x0000000000007919 */ /* 0x000ea80000002100 */
[----:B------:R3:W4:Y:S02]  /*01d0*/  F2I.FTZ.U32.TRUNC.NTZ R3, R2 ;  /* 0x0000000200037305 */ /* 0x000724000021f000 */
[----:B---3--:R-:W-:-:S02]  /*01e0*/  IMAD.MOV.U32 R2, RZ, RZ, RZ ;  /* 0x000000ffff027224 */ /* 0x008fc400078e00ff */
[----:B----4-:R-:W-:-:S04]  /*01f0*/  IMAD.MOV R5, RZ, RZ, -R3 ;  /* 0x000000ffff057224 */ /* 0x010fc800078e0a03 */
[----:B------:R-:W-:-:S04]  /*0200*/  IMAD R5, R5, R8, RZ ;  /* 0x0000000805057224 */ /* 0x000fc800078e02ff */
[----:B------:R-:W-:-:S04]  /*0210*/  IMAD.HI.U32 R3, R3, R5, R2 ;  /* 0x0000000503037227 */ /* 0x000fc800078e0002 */
[----:B------:R-:W-:Y:S02]  /*0220*/  IMAD R5, R24, -0xc0, R7 ;  /* 0xffffff4018057824 */ /* 0x000fe400078e0207 */
[----:B------:R-:W-:Y:S01]  /*0230*/  IMAD.HI.U32 R2, R3, R23, RZ ;  /* 0x0000001703027227 */ /* 0x000fe200078e00ff */
[----:B--2---:R-:W-:Y:S02]  /*0240*/  SHF.R.U32.HI R28, RZ, 0x4, R0 ;  /* 0x00000004ff1c7819 */ /* 0x004fe40000011600 */
[----:B------:R-:W-:Y:S01]  /*0250*/  IABS R10, R5 ;  /* 0x00000005000a7213 */ /* 0x000fe20000000000 */
[----:B------:R-:W-:Y:S01]  /*0260*/  IMAD R23, R2, R6, R23 ;  /* 0x0000000602177224 */ /* 0x000fe200078e0217 */
[----:B------:R-:W-:Y:S01]  /*0270*/  LOP3.LUT R5, R5, R4, RZ, 0x3c, !PT ;  /* 0x0000000405057212 */ /* 0x000fe200078e3cff */
[----:B------:R-:W-:Y:S01]  /*0280*/  IMAD.SHL.U32 R2, R0, 0x8, RZ ;  /* 0x0000000800027824 */ /* 0x000fe200078e00ff */
[----:B------:R-:W-:Y:S01]  /*0290*/  SGXT.U32 R28, R28, 0x3 ;  /* 0x000000031c1c781a */ /* 0x000fe20000000000 */
[----:B------:R-:W-:Y:S01]  /*02a0*/  IMAD.HI.U32 R11, R3, R10, RZ ;  /* 0x0000000a030b7227 */ /* 0x000fe200078e00ff */
[----:B------:R-:W-:-:S02]  /*02b0*/  ISETP.GT.U32.AND P1, PT, R8, R23, PT ;  /* 0x000000170800720c */ /* 0x000fc40003f24070 */
[----:B------:R-:W-:Y:S01]  /*02c0*/  SHF.R.U32.HI R3, RZ, 0x4, R0 ;  /* 0x00000004ff037819 */ /* 0x000fe20000011600 */
[----:B------:R-:W-:Y:S01]  /*02d0*/  IMAD R6, R11, R6, R10 ;  /* 0x000000060b067224 */ /* 0x000fe200078e020a */
[----:B------:R-:W-:Y:S02]  /*02e0*/  ISETP.GE.AND P4, PT, R5, RZ, PT ;  /* 0x000000ff0500720c */ /* 0x000fe40003f86270 */
[----:B------:R-:W-:Y:S02]  /*02f0*/  LOP3.LUT R10, R28, 0x30, RZ, 0xfc, !PT ;  /* 0x000000301c0a7812 */ /* 0x000fe400078efcff */
[----:B------:R-:W-:Y:S02]  /*0300*/  ISETP.GT.U32.AND P0, PT, R8, R6, PT ;  /* 0x000000060800720c */ /* 0x000fe40003f04070 */
[----:B------:R-:W-:Y:S02]  /*0310*/  LOP3.LUT R17, R28, 0x60, RZ, 0xfc, !PT ;  /* 0x000000601c117812 */ /* 0x000fe400078efcff */
[----:B------:R-:W-:Y:S01]  /*0320*/  LOP3.LUT R5, R2, 0x40, RZ, 0xc0, !PT ;  /* 0x0000004002057812 */ /* 0x000fe200078ec0ff */
[----:B------:R-:W-:Y:S01]  /*0330*/  @!P1 IMAD.IADD R23, R23, 0x1, -R8 ;  /* 0x0000000117179824 */ /* 0x000fe200078e0a08 */
[----:B------:R-:W-:-:S02]  /*0340*/  LOP3.LUT R12, R28, 0x38, RZ, 0xfc, !PT ;  /* 0x000000381c0c7812 */ /* 0x000fc400078efcff */
[----:B------:R-:W-:Y:S01]  /*0350*/  LOP3.LUT R7, R28, 0x18, RZ, 0xfc, !PT ;  /* 0x000000181c077812 */ /* 0x000fe200078efcff */
[C---:B------:R-:W-:Y:S01]  /*0360*/  IMAD.SHL.U32 R89, R5.reuse, 0x40, RZ ;  /* 0x0000004005597824 */ /* 0x040fe200078e00ff */
[----:B------:R-:W-:Y:S01]  /*0370*/  ISETP.GT.U32.AND P1, PT, R8, R23, PT ;  /* 0x000000170800720c */ /* 0x000fe20003f24070 */
[----:B------:R-:W-:Y:S01]  /*0380*/  IMAD.SHL.U32 R29, R5, 0x80, RZ ;  /* 0x00000080051d7824 */ /* 0x000fe200078e00ff */
[----:B------:R-:W-:Y:S01]  /*0390*/  LOP3.LUT R5, R28, 0x8, RZ, 0xfc, !PT ;  /* 0x000000081c057812 */ /* 0x000fe200078efcff */
[----:B------:R-:W-:Y:S01]  /*03a0*/  @!P0 IMAD.IADD R6, R6, 0x1, -R8 ;  /* 0x0000000106068824 */ /* 0x000fe200078e0a08 */
[C---:B------:R-:W-:Y:S01]  /*03b0*/  LOP3.LUT R9, R28.reuse, 0x28, RZ, 0xfc, !PT ;  /* 0x000000281c097812 */ /* 0x040fe200078efcff */
[----:B------:R-:W-:Y:S01]  /*03c0*/  @!P0 VIADD R11, R11, 0x1 ;  /* 0x000000010b0b8836 */ /* 0x000fe20000000000 */
[----:B------:R-:W-:Y:S02]  /*03d0*/  LOP3.LUT R13, R28, 0x40, RZ, 0xfc, !PT ;  /* 0x000000401c0d7812 */ /* 0x000fe400078efcff */
[----:B------:R-:W-:-:S02]  /*03e0*/  ISETP.GE.U32.AND P2, PT, R6, R8, PT ;  /* 0x000000080600720c */ /* 0x000fc40003f46070 */
[----:B------:R-:W-:Y:S02]  /*03f0*/  LOP3.LUT R6, R3, R0, RZ, 0x3c, !PT ;  /* 0x0000000003067212 */ /* 0x000fe400078e3cff */
[C---:B------:R-:W-:Y:S01]  /*0400*/  LOP3.LUT R14, R28.reuse, 0x48, RZ, 0xfc, !PT ;  /* 0x000000481c0e7812 */ /* 0x040fe200078efcff */
[----:B------:R-:W-:Y:S01]  /*0410*/  @!P1 IMAD.IADD R23, R23, 0x1, -R8 ;  /* 0x0000000117179824 */ /* 0x000fe200078e0a08 */
[----:B------:R-:W-:Y:S01]  /*0420*/  LOP3.LUT R8, R28, 0x20, RZ, 0xfc, !PT ;  /* 0x000000201c087812 */ /* 0x000fe200078efcff */
[----:B------:R-:W-:Y:S01]  /*0430*/  IMAD.SHL.U32 R18, R6, 0x8, RZ ;  /* 0x0000000806127824 */ /* 0x000fe200078e00ff */
[C---:B------:R-:W-:Y:S01]  /*0440*/  LOP3.LUT R6, R28.reuse, 0x10, RZ, 0xfc, !PT ;  /* 0x000000101c067812 */ /* 0x040fe200078efcff */
[----:B------:R-:W-:Y:S01]  /*0450*/  IMAD.MOV.U32 R25, RZ, RZ, R23 ;  /* 0x000000ffff197224 */ /* 0x000fe200078e0017 */
[----:B------:R-:W-:Y:S02]  /*0460*/  LOP3.LUT R15, R28, 0x50, RZ, 0xfc, !PT ;  /* 0x000000501c0f7812 */ /* 0x000fe400078efcff */
[----:B------:R-:W-:Y:S01]  /*0470*/  LOP3.LUT R21, R18, 0x38, RZ, 0xc0, !PT ;  /* 0x0000003812157812 */ /* 0x000fe200078ec0ff */
[----:B------:R-:W-:Y:S01]  /*0480*/  @P2 VIADD R11, R11, 0x1 ;  /* 0x000000010b0b2836 */ /* 0x000fe20000000000 */
[C---:B------:R-:W-:Y:S01]  /*0490*/  LOP3.LUT R16, R28.reuse, 0x58, RZ, 0xfc, !PT ;  /* 0x000000581c107812 */ /* 0x040fe200078efcff */
[----:B------:R-:W-:Y:S01]  /*04a0*/  @!P3 IMAD.MOV R25, RZ, RZ, -R25 ;  /* 0x000000ffff19b224 */ /* 0x000fe200078e0a19 */
[----:B------:R-:W-:Y:S01]  /*04b0*/  LOP3.LUT R18, R28, 0x68, RZ, 0xfc, !PT ;  /* 0x000000681c127812 */ /* 0x000fe200078efcff */
[--C-:B------:R-:W-:Y:S01]  /*04c0*/  IMAD R90, R10, 0x40, R21.reuse ;  /* 0x000000400a5a7824 */ /* 0x100fe200078e0215 */
[C---:B------:R-:W-:Y:S01]  /*04d0*/  LOP3.LUT R19, R28.reuse, 0x70, RZ, 0xfc, !PT ;  /* 0x000000701c137812 */ /* 0x040fe200078efcff */
[----:B------:R-:W-:Y:S01]  /*04e0*/  IMAD R10, R17, 0x40, R21 ;  /* 0x00000040110a7824 */ /* 0x000fe200078e0215 */
[----:B------:R-:W-:Y:S01]  /*04f0*/  LOP3.LUT R20, R28, 0x78, RZ, 0xfc, !PT ;  /* 0x000000781c147812 */ /* 0x000fe200078efcff */
[----:B------:R-:W-:Y:S01]  /*0500*/  IMAD.MOV.U32 R17, RZ, RZ, R11 ;  /* 0x000000ffff117224 */ /* 0x000fe200078e000b */
[----:B------:R-:W-:Y:S01]  /*0510*/  ISETP.NE.AND P1, PT, R4, RZ, PT ;  /* 0x000000ff0400720c */ /* 0x000fe20003f25270 */
[----:B------:R-:W-:Y:S01]  /*0520*/  IMAD R30, R6, 0x40, R21 ;  /* 0x00000040061e7824 */ /* 0x000fe200078e0215 */
[C---:B------:R-:W-:Y:S01]  /*0530*/  LOP3.LUT R88, R90.reuse, R89, RZ, 0xfc, !PT ;  /* 0x000000595a587212 */ /* 0x040fe200078efcff */
[----:B------:R-:W-:Y:S01]  /*0540*/  @!P4 IMAD.MOV R17, RZ, RZ, -R17 ;  /* 0x000000ffff11c224 */ /* 0x000fe200078e0a11 */
[----:B------:R-:W-:Y:S01]  /*0550*/  LOP3.LUT R90, R90, R29, RZ, 0xfc, !PT ;  /* 0x0000001d5a5a7212 */ /* 0x000fe200078efcff */
[--C-:B------:R-:W-:Y:S01]  /*0560*/  IMAD R34, R8, 0x40, R21.reuse ;  /* 0x0000004008227824 */ /* 0x100fe200078e0215 */
[----:B------:R-:W-:Y:S01]  /*0570*/  SEL R25, R26, R25, !P1 ;  /* 0x000000191a197207 */ /* 0x000fe20004800000 */
[--C-:B------:R-:W-:Y:S01]  /*0580*/  IMAD R38, R12, 0x40, R21.reuse ;  /* 0x000000400c267824 */ /* 0x100fe200078e0215 */
[----:B------:R-:W-:Y:S01]  /*0590*/  LOP3.LUT R101, R2, 0x78, RZ, 0xc0, !PT ;  /* 0x0000007802657812 */ /* 0x000fe200078ec0ff */
[--C-:B------:R-:W-:Y:S01]  /*05a0*/  IMAD R22, R5, 0x40, R21.reuse ;  /* 0x0000004005167824 */ /* 0x100fe200078e0215 */
[----:B------:R-:W-:Y:S01]  /*05b0*/  LEA R85, R88, UR10, 0x1 ;  /* 0x0000000a58557c11 */ /* 0x000fe2000f8e08ff */
[--C-:B------:R-:W-:Y:S01]  /*05c0*/  IMAD R32, R7, 0x40, R21.reuse ;  /* 0x0000004007207824 */ /* 0x100fe200078e0215 */
[----:B------:R-:W-:Y:S01]  /*05d0*/  LOP3.LUT R91, R38, R29, RZ, 0xfc, !PT ;  /* 0x0000001d265b7212 */ /* 0x000fe200078efcff */
[--C-:B------:R-:W-:Y:S01]  /*05e0*/  IMAD R36, R9, 0x40, R21.reuse ;  /* 0x0000004009247824 */ /* 0x100fe200078e0215 */
[----:B------:R-:W-:Y:S01]  /*05f0*/  LEA R149, R90, UR10, 0x1 ;  /* 0x0000000a5a957c11 */ /* 0x000fe2000f8e08ff */
[--C-:B------:R-:W-:Y:S01]  /*0600*/  IMAD R6, R13, 0x40, R21.reuse ;  /* 0x000000400d067824 */ /* 0x100fe200078e0215 */
[----:B------:R-:W-:Y:S01]  /*0610*/  LOP3.LUT R13, R22, R89, RZ, 0xfc, !PT ;  /* 0x00000059160d7212 */ /* 0x000fe200078efcff */
[--C-:B------:R-:W-:Y:S01]  /*0620*/  IMAD R14, R14, 0x40, R21.reuse ;  /* 0x000000400e0e7824 */ /* 0x100fe200078e0215 */
[----:B------:R-:W-:Y:S01]  /*0630*/  LOP3.LUT R23, R36, R29, RZ, 0xfc, !PT ;  /* 0x0000001d24177212 */ /* 0x000fe200078efcff */
[--C-:B------:R-:W-:Y:S01]  /*0640*/  IMAD R8, R15, 0x40, R21.reuse ;  /* 0x000000400f087824 */ /* 0x100fe200078e0215 */
[----:B------:R-:W-:Y:S01]  /*0650*/  LOP3.LUT R15, R30, R89, RZ, 0xfc, !PT ;  /* 0x000000591e0f7212 */ /* 0x000fe200078efcff */
[--C-:B------:R-:W-:Y:S01]  /*0660*/  IMAD R16, R16, 0x40, R21.reuse ;  /* 0x0000004010107824 */ /* 0x100fe200078e0215 */
[-C--:B------:R-:W-:Y:S01]  /*0670*/  LOP3.LUT R4, R6, R29.reuse, RZ, 0xfc, !PT ;  /* 0x0000001d06047212 */ /* 0x080fe200078efcff */
[--C-:B------:R-:W-:Y:S01]  /*0680*/  IMAD R18, R18, 0x40, R21.reuse ;  /* 0x0000004012127824 */ /* 0x100fe200078e0215 */
[-C--:B------:R-:W-:Y:S01]  /*0690*/  LOP3.LUT R6, R8, R29.reuse, RZ, 0xfc, !PT ;  /* 0x0000001d08067212 */ /* 0x080fe200078efcff */
[--C-:B------:R-:W-:Y:S01]  /*06a0*/  IMAD R40, R19, 0x40, R21.reuse ;  /* 0x0000004013287824 */ /* 0x100fe200078e0215 */
[-C--:B------:R-:W-:Y:S01]  /*06b0*/  LOP3.LUT R7, R16, R29.reuse, RZ, 0xfc, !PT ;  /* 0x0000001d10077212 */ /* 0x080fe200078efcff */
[--C-:B------:R-:W-:Y:S01]  /*06c0*/  IMAD R92, R20, 0x40, R21.reuse ;  /* 0x00000040145c7824 */ /* 0x100fe200078e0215 */
[----:B------:R-:W-:Y:S01]  /*06d0*/  LOP3.LUT R16, R30, R29, RZ, 0xfc, !PT ;  /* 0x0000001d1e107212 */ /* 0x000fe200078efcff */
[----:B------:R-:W-:Y:S01]  /*06e0*/  IMAD R12, R28, 0x40, R21 ;  /* 0x000000401c0c7824 */ /* 0x000fe200078e0215 */
[----:B------:R-:W-:Y:S01]  /*06f0*/  SEL R21, R26, R17, !P1 ;  /* 0x000000111a157207 */ /* 0x000fe20004800000 */
[----:B------:R-:W-:Y:S01]  /*0700*/  IMAD R59, R24, 0x8, R25 ;  /* 0x00000008183b7824 */ /* 0x000fe200078e0219 */
[----:B------:R-:W-:-:S02]  /*0710*/  LOP3.LUT R5, R14, R29, RZ, 0xfc, !PT ;  /* 0x0000001d0e057212 */ /* 0x000fc400078efcff */
[-C--:B------:R-:W-:Y:S01]  /*0720*/  LOP3.LUT R8, R10, R29.reuse, RZ, 0xfc, !PT ;  /* 0x0000001d0a087212 */ /* 0x080fe200078efcff */
[----:B------:R-:W-:Y:S01]  /*0730*/  IMAD.SHL.U32 R21, R21, 0x80, RZ ;  /* 0x0000008015157824 */ /* 0x000fe200078e00ff */
[----:B------:R-:W-:Y:S01]  /*0740*/  LOP3.LUT R9, R18, R29, RZ, 0xfc, !PT ;  /* 0x0000001d12097212 */ /* 0x000fe200078efcff */
[----:B------:R-:W-:Y:S01]  /*0750*/  IMAD.SHL.U32 R100, R59, 0x40, RZ ;  /* 0x000000403b647824 */ /* 0x000fe200078e00ff */
[----:B------:R-:W-:Y:S02]  /*0760*/  LOP3.LUT R11, R12, R89, RZ, 0xfc, !PT ;  /* 0x000000590c0b7212 */ /* 0x000fe400078efcff */
[----:B------:R-:W-:Y:S02]  /*0770*/  LOP3.LUT R27, R21, R28, RZ, 0xfc, !PT ;  /* 0x0000001c151b7212 */ /* 0x000fe400078efcff */
[-C--:B------:R-:W-:Y:S02]  /*0780*/  LOP3.LUT R10, R40, R29.reuse, RZ, 0xfc, !PT ;  /* 0x0000001d280a7212 */ /* 0x080fe400078efcff */
[-C--:B------:R-:W-:Y:S01]  /*0790*/  LOP3.LUT R12, R12, R29.reuse, RZ, 0xfc, !PT ;  /* 0x0000001d0c0c7212 */ /* 0x080fe200078efcff */
[----:B------:R-:W-:Y:S01]  /*07a0*/  IMAD.HI R30, R27, 0x2aaaaaab, RZ ;  /* 0x2aaaaaab1b1e7827 */ /* 0x000fe200078e02ff */
[----:B------:R-:W-:-:S02]  /*07b0*/  LOP3.LUT R14, R22, R29, RZ, 0xfc, !PT ;  /* 0x0000001d160e7212 */ /* 0x000fc400078efcff */
[-C--:B------:R-:W-:Y:S02]  /*07c0*/  LOP3.LUT R18, R32, R29.reuse, RZ, 0xfc, !PT ;  /* 0x0000001d20127212 */ /* 0x080fe400078efcff */
[-C--:B------:R-:W-:Y:S02]  /*07d0*/  LOP3.LUT R20, R34, R29.reuse, RZ, 0xfc, !PT ;  /* 0x0000001d22147212 */ /* 0x080fe400078efcff */
[----:B------:R-:W-:Y:S02]  /*07e0*/  LOP3.LUT R92, R92, R29, RZ, 0xfc, !PT ;  /* 0x0000001d5c5c7212 */ /* 0x000fe400078efcff */
[----:B------:R-:W-:Y:S02]  /*07f0*/  SHF.R.U32.HI R31, RZ, 0x1f, R30 ;  /* 0x0000001fff1f7819 */ /* 0x000fe4000001161e */
[----:B------:R-:W-:Y:S02]  /*0800*/  LOP3.LUT R26, R21, 0x8, R28, 0xfe, !PT ;  /* 0x00000008151a7812 */ /* 0x000fe400078efe1c */
[----:B------:R-:W-:-:S02]  /*0810*/  LOP3.LUT R29, R21, 0x10, R28, 0xfe, !PT ;  /* 0x00000010151d7812 */ /* 0x000fc400078efe1c */
[----:B------:R-:W-:Y:S01]  /*0820*/  LEA.HI R40, R30, R31, RZ, 0x17 ;  /* 0x0000001f1e287211 */ /* 0x000fe200078fb8ff */
[----:B------:R-:W-:Y:S01]  /*0830*/  IMAD.HI R31, R26, 0x2aaaaaab, RZ ;  /* 0x2aaaaaab1a1f7827 */ /* 0x000fe200078e02ff */
[----:B------:R-:W-:Y:S02]  /*0840*/  LOP3.LUT R25, R21, 0x20, R28, 0xfe, !PT ;  /* 0x0000002015197812 */ /* 0x000fe400078efe1c */
[-C--:B------:R-:W-:Y:S01]  /*0850*/  LOP3.LUT R17, R32, R89.reuse, RZ, 0xfc, !PT ;  /* 0x0000005920117212 */ /* 0x080fe200078efcff */
[----:B------:R-:W-:Y:S01]  /*0860*/  IMAD.HI R33, R29, 0x2aaaaaab, RZ ;  /* 0x2aaaaaab1d217827 */ /* 0x000fe200078e02ff */
[-C--:B------:R-:W-:Y:S02]  /*0870*/  LOP3.LUT R19, R34, R89.reuse, RZ, 0xfc, !PT ;  /* 0x0000005922137212 */ /* 0x080fe400078efcff */
[----:B------:R-:W-:Y:S01]  /*0880*/  LOP3.LUT R22, R36, R89, RZ, 0xfc, !PT ;  /* 0x0000005924167212 */ /* 0x000fe200078efcff */
[----:B------:R-:W-:Y:S01]  /*0890*/  IMAD.HI R36, R25, 0x2aaaaaab, RZ ;  /* 0x2aaaaaab19247827 */ /* 0x000fe200078e02ff */
[----:B------:R-:W-:-:S02]  /*08a0*/  LOP3.LUT R30, R21, 0x28, R28, 0xfe, !PT ;  /* 0x00000028151e7812 */ /* 0x000fc400078efe1c */
[----:B------:R-:W-:Y:S01]  /*08b0*/  SHF.R.U32.HI R32, RZ, 0x1f, R31 ;  /* 0x0000001fff207819 */ /* 0x000fe2000001161f */
[----:B------:R-:W-:Y:S01]  /*08c0*/  IMAD R40, R40, -0xc00, R27 ;  /* 0xfffff40028287824 */ /* 0x000fe200078e021b */
[----:B------:R-:W-:Y:S01]  /*08d0*/  SHF.R.U32.HI R34, RZ, 0x1f, R33 ;  /* 0x0000001fff227819 */ /* 0x000fe20000011621 */
[----:B------:R-:W-:Y:S01]  /*08e0*/  IMAD.HI R37, R30, 0x2aaaaaab, RZ ;  /* 0x2aaaaaab1e257827 */ /* 0x000fe200078e02ff */
[----:B------:R-:W-:Y:S02]  /*08f0*/  LOP3.LUT R24, R21, 0x18, R28, 0xfe, !PT ;  /* 0x0000001815187812 */ /* 0x000fe400078efe1c */
[----:B------:R-:W-:Y:S02]  /*0900*/  LEA.HI R41, R31, R32, RZ, 0x17 ;  /* 0x000000201f297211 */ /* 0x000fe400078fb8ff */
[----:B------:R-:W-:Y:S01]  /*0910*/  LEA.HI R44, R33, R34, RZ, 0x17 ;  /* 0x00000022212c7211 */ /* 0x000fe200078fb8ff */
[----:B------:R-:W-:Y:S01]  /*0920*/  IMAD.HI R35, R24, 0x2aaaaaab, RZ ;  /* 0x2aaaaaab18237827 */ /* 0x000fe200078e02ff */
[----:B------:R-:W-:-:S02]  /*0930*/  SHF.R.U32.HI R33, RZ, 0x1f, R36 ;  /* 0x0000001fff217819 */ /* 0x000fc40000011624 */
[----:B------:R-:W-:Y:S01]  /*0940*/  LOP3.LUT R31, R21, 0x30, R28, 0xfe, !PT ;  /* 0x00000030151f7812 */ /* 0x000fe200078efe1c */
[----:B------:R-:W-:Y:S01]  /*0950*/  IMAD R44, R44, -0xc00, R29 ;  /* 0xfffff4002c2c7824 */ /* 0x000fe200078e021d */
[----:B------:R-:W-:Y:S02]  /*0960*/  LEA.HI R48, R36, R33, RZ, 0x17 ;  /* 0x0000002124307211 */ /* 0x000fe400078fb8ff */
[----:B------:R-:W-:Y:S01]  /*0970*/  SHF.R.U32.HI R34, RZ, 0x1f, R37 ;  /* 0x0000001fff227819 */ /* 0x000fe20000011625 */
[----:B------:R-:W-:Y:S01]  /*0980*/  IMAD.HI R36, R31, 0x2aaaaaab, RZ ;  /* 0x2aaaaaab1f247827 */ /* 0x000fe200078e02ff */
[----:B------:R-:W-:Y:S02]  /*0990*/  LOP3.LUT R33, R21, 0x40, R28, 0xfe, !PT ;  /* 0x0000004015217812 */ /* 0x000fe400078efe1c */
[----:B------:R-:W-:Y:S01]  /*09a0*/  SHF.R.U32.HI R32, RZ, 0x1f, R35 ;  /* 0x0000001fff207819 */ /* 0x000fe20000011623 */
[----:B------:R-:W-:Y:S01]  /*09b0*/  IMAD R48, R48, -0xc00, R25 ;  /* 0xfffff40030307824 */ /* 0x000fe200078e0219 */
[----:B------:R-:W-:Y:S01]  /*09c0*/  LEA.HI R45, R37, R34, RZ, 0x17 ;  /* 0x00000022252d7211 */ /* 0x000fe200078fb8ff */
[----:B------:R-:W-:Y:S01]  /*09d0*/  IMAD.HI R39, R33, 0x2aaaaaab, RZ ;  /* 0x2aaaaaab21277827 */ /* 0x000fe200078e02ff */
[----:B------:R-:W-:-:S02]  /*09e0*/  LOP3.LUT R34, R21, 0x48, R28, 0xfe, !PT ;  /* 0x0000004815227812 */ /* 0x000fc400078efe1c */
[----:B------:R-:W-:Y:S02]  /*09f0*/  SHF.R.U32.HI R37, RZ, 0x1f, R36 ;  /* 0x0000001fff257819 */ /* 0x000fe40000011624 */
[----:B------:R-:W-:Y:S01]  /*0a00*/  LEA.HI R43, R35, R32, RZ, 0x17 ;  /* 0x00000020232b7211 */ /* 0x000fe200078fb8ff */
[----:B------:R-:W-:Y:S01]  /*0a10*/  IMAD.HI R42, R34, 0x2aaaaaab, RZ ;  /* 0x2aaaaaab222a7827 */ /* 0x000fe200078e02ff */
[----:B------:R-:W-:Y:S02]  /*0a20*/  LOP3.LUT R32, R21, 0x38, R28, 0xfe, !PT ;  /* 0x0000003815207812 */ /* 0x000fe400078efe1c */
[----:B------:R-:W-:Y:S02]  /*0a30*/  LEA.HI R52, R36, R37, RZ, 0x17 ;  /* 0x0000002524347211 */ /* 0x000fe400078fb8ff */
[----:B------:R-:W-:Y:S02]  /*0a40*/  LOP3.LUT R35, R21, 0x50, R28, 0xfe, !PT ;  /* 0x0000005015237812 */ /* 0x000fe400078efe1c */
[----:B------:R-:W-:Y:S01]  /*0a50*/  SHF.R.U32.HI R36, RZ, 0x1f, R39 ;  /* 0x0000001fff247819 */ /* 0x000fe20000011627 */
[----:B------:R-:W-:Y:S01]  /*0a60*/  IMAD R52, R52, -0xc00, R31 ;  /* 0xfffff40034347824 */ /* 0x000fe200078e021f */
[----:B------:R-:W-:Y:S01]  /*0a70*/  LOP3.LUT R89, R38, R89, RZ, 0xfc, !PT ;  /* 0x0000005926597212 */ /* 0x000fe200078efcff */
[----:B------:R-:W-:Y:S01]  /*0a80*/  IMAD.HI R38, R32, 0x2aaaaaab, RZ ;  /* 0x2aaaaaab20267827 */ /* 0x000fe200078e02ff */
[----:B------:R-:W-:-:S02]  /*0a90*/  LEA.HI R54, R39, R36, RZ, 0x17 ;  /* 0x0000002427367211 */ /* 0x000fc400078fb8ff */
[----:B------:R-:W-:Y:S01]  /*0aa0*/  SHF.R.U32.HI R49, RZ, 0x1f, R42 ;  /* 0x0000001fff317819 */ /* 0x000fe2000001162a */
[----:B------:R-:W-:Y:S01]  /*0ab0*/  IMAD.HI R46, R35, 0x2aaaaaab, RZ ;  /* 0x2aaaaaab232e7827 */ /* 0x000fe200078e02ff */
[----:B------:R-:W-:Y:S02]  /*0ac0*/  LOP3.LUT R36, R21, 0x58, R28, 0xfe, !PT ;  /* 0x0000005815247812 */ /* 0x000fe400078efe1c */
[----:B------:R-:W-:Y:S01]  /*0ad0*/  SHF.R.U32.HI R37, RZ, 0x1f, R38 ;  /* 0x0000001fff257819 */ /* 0x000fe20000011626 */
[----:B------:R-:W-:Y:S01]  /*0ae0*/  IMAD R54, R54, -0xc00, R33 ;  /* 0xfffff40036367824 */ /* 0x000fe200078e0221 */
[----:B------:R-:W-:Y:S01]  /*0af0*/  LEA.HI R49, R42, R49, RZ, 0x17 ;  /* 0x000000312a317211 */ /* 0x000fe200078fb8ff */
[----:B------:R-:W-:Y:S01]  /*0b00*/  IMAD.HI R42, R36, 0x2aaaaaab, RZ ;  /* 0x2aaaaaab242a7827 */ /* 0x000fe200078e02ff */
[----:B------:R-:W-:Y:S02]  /*0b10*/  SHF.R.U32.HI R51, RZ, 0x1f, R46 ;  /* 0x0000001fff337819 */ /* 0x000fe4000001162e */
[----:B------:R-:W-:Y:S01]  /*0b20*/  LOP3.LUT R39, R21, 0x70, R28, 0xfe, !PT ;  /* 0x0000007015277812 */ /* 0x000fe200078efe1c */
[----:B------:R-:W-:Y:S01]  /*0b30*/  IMAD R34, R49, -0xc00, R34 ;  /* 0xfffff40031227824 */ /* 0x000fe200078e0222 */
[----:B------:R-:W-:-:S02]  /*0b40*/  LEA.HI R47, R38, R37, RZ, 0x17 ;  /* 0x00000025262f7211 */ /* 0x000fc400078fb8ff */
[----:B------:R-:W-:Y:S01]  /*0b50*/  LEA.HI R56, R46, R51, RZ, 0x17 ;  /* 0x000000332e387211 */ /* 0x000fe200078fb8ff */
[----:B------:R-:W-:Y:S01]  /*0b60*/  IMAD.HI R55, R39, 0x2aaaaaab, RZ ;  /* 0x2aaaaaab27377827 */ /* 0x000fe200078e02ff */
[----:B------:R-:W-:Y:S02]  /*0b70*/  LOP3.LUT R37, R21, 0x60, R28, 0xfe, !PT ;  /* 0x0000006015257812 */ /* 0x000fe400078efe1c */
[----:B------:R-:W-:Y:S01]  /*0b80*/  SHF.R.U32.HI R51, RZ, 0x1f, R42 ;  /* 0x0000001fff337819 */ /* 0x000fe2000001162a */
[----:B------:R-:W-:Y:S01]  /*0b90*/  IMAD R56, R56, -0xc00, R35 ;  /* 0xfffff40038387824 */ /* 0x000fe200078e0223 */
[----:B------:R-:W-:Y:S01]  /*0ba0*/  LOP3.LUT R93, R100, R28, RZ, 0xfc, !PT ;  /* 0x0000001c645d7212 */ /* 0x000fe200078efcff */
[----:B------:R-:W-:Y:S01]  /*0bb0*/  IMAD.HI R46, R37, 0x2aaaaaab, RZ ;  /* 0x2aaaaaab252e7827 */ /* 0x000fe200078e02ff */
[----:B------:R-:W-:Y:S02]  /*0bc0*/  LOP3.LUT R94, R100, 0x8, R28, 0xfe, !PT ;  /* 0x00000008645e7812 */ /* 0x000fe400078efe1c */
[----:B------:R-:W-:Y:S01]  /*0bd0*/  LOP3.LUT R95, R100, 0x10, R28, 0xfe, !PT ;  /* 0x00000010645f7812 */ /* 0x000fe200078efe1c */
[--C-:B------:R-:W-:Y:S01]  /*0be0*/  IMAD R35, R56, 0xc00, R101.reuse ;  /* 0x00000c0038237824 */ /* 0x100fe200078e0265 */
[----:B------:R-:W-:Y:S01]  /*0bf0*/  LOP3.LUT R96, R100, 0x18, R28, 0xfe, !PT ;  /* 0x0000001864607812 */ /* 0x000fe200078efe1c */
[----:B------:R-:W-:Y:S01]  /*0c00*/  IMAD R32, R47, -0xc00, R32 ;  /* 0xfffff4002f207824 */ /* 0x000fe200078e0220 */
[----:B------:R-:W-:Y:S01]  /*0c10*/  LOP3.LUT R97, R100, 0x20, R28, 0xfe, !PT ;  /* 0x0000002064617812 */ /* 0x000fe200078efe1c */
[----:B------:R-:W-:Y:S01]  /*0c20*/  IMAD R47, R48, 0xc00, R101 ;  /* 0x00000c00302f7824 */ /* 0x000fe200078e0265 */
[----:B------:R-:W-:-:S02]  /*0c30*/  LOP3.LUT R98, R100, 0x28, R28, 0xfe, !PT ;  /* 0x0000002864627812 */ /* 0x000fc400078efe1c */
[----:B------:R-:W-:Y:S02]  /*0c40*/  LOP3.LUT R99, R100, 0x30, R28, 0xfe, !PT ;  /* 0x0000003064637812 */ /* 0x000fe400078efe1c */
[----:B------:R-:W-:Y:S02]  /*0c50*/  LOP3.LUT R38, R21, 0x68, R28, 0xfe, !PT ;  /* 0x0000006815267812 */ /* 0x000fe400078efe1c */
[----:B------:R-:W-:Y:S02]  /*0c60*/  LOP3.LUT R100, R100, 0x38, R28, 0xfe, !PT ;  /* 0x0000003864647812 */ /* 0x000fe400078efe1c */
[----:B------:R-:W-:Y:S01]  /*0c70*/  LOP3.LUT R28, R21, 0x78, R28, 0xfe, !PT ;  /* 0x00000078151c7812 */ /* 0x000fe200078efe1c */
[----:B------:R-:W-:Y:S01]  /*0c80*/  IMAD.HI R50, R38, 0x2aaaaaab, RZ ;  /* 0x2aaaaaab26327827 */ /* 0x000fe200078e02ff */
[----:B------:R-:W-:Y:S02]  /*0c90*/  LEA.HI R51, R42, R51, RZ, 0x17 ;  /* 0x000000332a337211 */ /* 0x000fe400078fb8ff */
[----:B------:R-:W-:Y:S01]  /*0ca0*/  SHF.R.U32.HI R42, RZ, 0x1f, R55 ;  /* 0x0000001fff2a7819 */ /* 0x000fe20000011637 */
[----:B------:R-:W-:Y:S01]  /*0cb0*/  IMAD.HI R57, R28, 0x2aaaaaab, RZ ;  /* 0x2aaaaaab1c397827 */ /* 0x000fe200078e02ff */
[----:B------:R-:W-:-:S02]  /*0cc0*/  SHF.R.U32.HI R53, RZ, 0x1f, R46 ;  /* 0x0000001fff357819 */ /* 0x000fc4000001162e */
[----:B------:R-:W-:Y:S01]  /*0cd0*/  LEA.HI R62, R55, R42, RZ, 0x17 ;  /* 0x0000002a373e7211 */ /* 0x000fe200078fb8ff */
[----:B------:R-:W-:Y:S01]  /*0ce0*/  IMAD R42, R41, -0xc00, R26 ;  /* 0xfffff400292a7824 */ /* 0x000fe200078e021a */
[----:B------:R-:W-:Y:S01]  /*0cf0*/  SHF.R.S32.HI R59, RZ, 0x19, R59 ;  /* 0x00000019ff3b7819 */ /* 0x000fe2000001143b */
[----:B------:R-:W-:Y:S01]  /*0d00*/  IMAD R36, R51, -0xc00, R36 ;  /* 0xfffff40033247824 */ /* 0x000fe200078e0224 */
[----:B------:R-:W-:Y:S01]  /*0d10*/  LEA.HI R58, R46, R53, RZ, 0x17 ;  /* 0x000000352e3a7211 */ /* 0x000fe200078fb8ff */
[----:B------:R-:W-:Y:S01]  /*0d20*/  IMAD R64, R62, -0xc00, R39 ;  /* 0xfffff4003e407824 */ /* 0x000fe200078e0227 */
[----:B------:R-:W-:Y:S01]  /*0d30*/  SHF.R.U32.HI R46, RZ, 0x1f, R57 ;  /* 0x0000001fff2e7819 */ /* 0x000fe20000011639 */
[----:B------:R-:W-:Y:S01]  /*0d40*/  IMAD R55, R40, 0xc00, R101 ;  /* 0x00000c0028377824 */ /* 0x000fe200078e0265 */
[----:B------:R-:W-:Y:S01]  /*0d50*/  SGXT R62, R59, 0x1 ;  /* 0x000000013b3e781a */ /* 0x000fe20000000200 */
[----:B------:R-:W-:Y:S01]  /*0d60*/  IMAD R60, R58, -0xc00, R37 ;  /* 0xfffff4003a3c7824 */ /* 0x000fe200078e0225 */
[----:B------:R-:W-:Y:S01]  /*0d70*/  LEA.HI R57, R57, R46, RZ, 0x17 ;  /* 0x0000002e39397211 */ /* 0x000fe200078fb8ff */
[----:B------:R-:W-:Y:S01]  /*0d80*/  IMAD R46, R43, -0xc00, R24 ;  /* 0xfffff4002b2e7824 */ /* 0x000fe200078e0218 */
[C---:B------:R-:W-:Y:S01]  /*0d90*/  LEA.HI R26, R62.reuse, R99, RZ, 0xc ;  /* 0x000000633e1a7211 */ /* 0x040fe200078f60ff */
[----:B------:R-:W-:Y:S01]  /*0da0*/  IMAD.WIDE R58, R63, 0x2, RZ ;  /* 0x000000023f3a7825 */ /* 0x000fe200078e02ff */
[----:B------:R-:W-:-:S02]  /*0db0*/  LEA.HI R24, R62, R98, RZ, 0xc ;  /* 0x000000623e187211 */ /* 0x000fc400078f60ff */
[----:B------:R-:W-:Y:S01]  /*0dc0*/  LOP3.LUT R26, R26, 0x3ff000, RZ, 0xc0, !PT ;  /* 0x003ff0001a1a7812 */ /* 0x000fe200078ec0ff */
[----:B------:R-:W-:Y:S01]  /*0dd0*/  IMAD R66, R57, -0xc00, R28 ;  /* 0xfffff40039427824 */ /* 0x000fe200078e021c */
[----:B------:R-:W-:Y:S01]  /*0de0*/  LOP3.LUT R25, R24, 0x3ff000, RZ, 0xc0, !PT ;  /* 0x003ff00018197812 */ /* 0x000fe200078ec0ff */
[----:B------:R-:W-:Y:S01]  /*0df0*/  IMAD R51, R44, 0xc00, R101 ;  /* 0x00000c002c337824 */ /* 0x000fe200078e0265 */
[----:B------:R-:W-:Y:S01]  /*0e00*/  SHF.R.U32.HI R53, RZ, 0x1f, R50 ;  /* 0x0000001fff357819 */ /* 0x000fe20000011632 */
[----:B------:R-:W-:Y:S01]  /*0e10*/  IMAD.IADD R26, R99, 0x1, -R26 ;  /* 0x00000001631a7824 */ /* 0x000fe200078e0a1a */
[----:B------:R-:W-:Y:S01]  /*0e20*/  LEA.HI R27, R62, R100, RZ, 0xc ;  /* 0x000000643e1b7211 */ /* 0x000fe200078f60ff */
[----:B------:R-:W-:Y:S01]  /*0e30*/  IMAD.IADD R24, R98, 0x1, -R25 ;  /* 0x0000000162187824 */ /* 0x000fe200078e0a19 */
[----:B------:R-:W-:Y:S01]  /*0e40*/  LEA.HI R53, R50, R53, RZ, 0x17 ;  /* 0x0000003532357211 */ /* 0x000fe200078fb8ff */
[----:B------:R-:W-:Y:S01]  /*0e50*/  IMAD R50, R45, -0xc00, R30 ;  /* 0xfffff4002d327824 */ /* 0x000fe200078e021e */
[----:B------:R-:W-:Y:S01]  /*0e60*/  LOP3.LUT R27, R27, 0x3ff000, RZ, 0xc0, !PT ;  /* 0x003ff0001b1b7812 */ /* 0x000fe200078ec0ff */
[--C-:B------:R-:W-:Y:S01]  /*0e70*/  IMAD R69, R26, 0xc00, R101.reuse ;  /* 0x00000c001a457824 */ /* 0x100fe200078e0265 */
[----:B------:R-:W2:Y:S01]  /*0e80*/  LDC.64 R30, c[0x0][0x218] ;  /* 0x00008600ff1e7b82 */ /* 0x000ea20000000a00 */
[--C-:B------:R-:W-:Y:S01]  /*0e90*/  IMAD R71, R24, 0xc00, R101.reuse ;  /* 0x00000c0018477824 */ /* 0x100fe200078e0265 */
[----:B------:R-:W-:Y:S01]  /*0ea0*/  LEA R83, R22, UR10, 0x1 ;  /* 0x0000000a16537c11 */ /* 0x000fe2000f8e08ff */
[----:B------:R-:W-:Y:S01]  /*0eb0*/  IMAD R25, R60, 0xc00, R101 ;  /* 0x00000c003c197824 */ /* 0x000fe200078e0265 */
[----:B------:R-:W-:Y:S01]  /*0ec0*/  LEA R87, R89, UR10, 0x1 ;  /* 0x0000000a59577c11 */ /* 0x000fe2000f8e08ff */
[----:B------:R-:W-:Y:S01]  /*0ed0*/  IMAD.WIDE R106, R69, 0x2, R58 ;  /* 0x00000002456a7825 */ /* 0x000fe200078e023a */
[----:B------:R-:W-:-:S02]  /*0ee0*/  LEA R115, R12, UR10, 0x1 ;  /* 0x0000000a0c737c11 */ /* 0x000fc4000f8e08ff */
[----:B------:R-:W-:Y:S01]  /*0ef0*/  LEA R117, R14, UR10, 0x1 ;  /* 0x0000000a0e757c11 */ /* 0x000fe2000f8e08ff */
[----:B------:R-:W-:Y:S01]  /*0f00*/  IMAD.WIDE R60, R71, 0x2, R58 ;  /* 0x00000002473c7825 */ /* 0x000fe200078e023a */
[----:B------:R-:W-:Y:S02]  /*0f10*/  IADD3 R103, P2, R106, UR6, RZ ;  /* 0x000000066a677c10 */ /* 0x000fe4000ff5e0ff */
[----:B------:R-:W-:Y:S01]  /*0f20*/  LEA R119, R16, UR10, 0x1 ;  /* 0x0000000a10777c11 */ /* 0x000fe2000f8e08ff */
[----:B------:R-:W-:Y:S01]  /*0f30*/  IMAD.IADD R28, R100, 0x1, -R27 ;  /* 0x00000001641c7824 */ /* 0x000fe200078e0a1b */
[----:B------:R-:W-:Y:S01]  /*0f40*/  IADD3 R104, P4, R60, UR6, RZ ;  /* 0x000000063c687c10 */ /* 0x000fe2000ff9e0ff */
[----:B------:R-:W-:Y:S01]  /*0f50*/  IMAD R38, R53, -0xc00, R38 ;  /* 0xfffff40035267824 */ /* 0x000fe200078e0226 */
[----:B------:R-:W-:Y:S01]  /*0f60*/  IADD3 R103, P3, R103, 0x300, RZ ;  /* 0x0000030067677810 */ /* 0x000fe20007f7e0ff */
[--C-:B------:R-:W-:Y:S01]  /*0f70*/  IMAD R73, R28, 0xc00, R101.reuse ;  /* 0x00000c001c497824 */ /* 0x100fe200078e0265 */
[----:B------:R-:W-:Y:S01]  /*0f80*/  IADD3 R104, P5, R104, 0x300, RZ ;  /* 0x0000030068687810 */ /* 0x000fe20007fbe0ff */
[----:B------:R-:W-:Y:S01]  /*0f90*/  IMAD R53, R42, 0xc00, R101 ;  /* 0x00000c002a357824 */ /* 0x000fe200078e0265 */
[----:B------:R-:W-:Y:S01]  /*0fa0*/  IADD3.X R106, RZ, UR7, R107, P3, P2 ;  /* 0x00000007ff6a7c10 */ /* 0x000fe20009fe446b */
[----:B------:R-:W-:Y:S01]  /*0fb0*/  IMAD.WIDE R56, R73, 0x2, R58 ;  /* 0x0000000249387825 */ /* 0x000fe200078e023a */
[----:B------:R-:W-:-:S02]  /*0fc0*/  IADD3.X R107, RZ, UR7, R61, P5, P4 ;  /* 0x00000007ff6b7c10 */ /* 0x000fc4000afe843d */
[----:B------:R-:W-:Y:S01]  /*0fd0*/  LEA.HI R61, R62, R97, RZ, 0xc ;  /* 0x000000613e3d7211 */ /* 0x000fe200078f60ff */
[--C-:B------:R-:W-:Y:S01]  /*0fe0*/  IMAD R49, R46, 0xc00, R101.reuse ;  /* 0x00000c002e317824 */ /* 0x100fe200078e0265 */
[----:B------:R-:W-:Y:S01]  /*0ff0*/  IADD3 R102, P0, R56, UR6, RZ ;  /* 0x0000000638667c10 */ /* 0x000fe2000ff1e0ff */
[--C-:B------:R-:W-:Y:S01]  /*1000*/  IMAD R45, R50, 0xc00, R101.reuse ;  /* 0x00000c00322d7824 */ /* 0x100fe200078e0265 */
[----:B------:R-:W-:Y:S01]  /*1010*/  LEA.HI R60, R62, R93, RZ, 0xc ;  /* 0x0000005d3e3c7211 */ /* 0x000fe200078f60ff */
[--C-:B------:R-:W-:Y:S01]  /*1020*/  IMAD R43, R52, 0xc00, R101.reuse ;  /* 0x00000c00342b7824 */ /* 0x100fe200078e0265 */
[----:B------:R-:W-:Y:S01]  /*1030*/  IADD3 R102, P1, R102, 0x300, RZ ;  /* 0x0000030066667810 */ /* 0x000fe20007f3e0ff */
[--C-:B------:R-:W-:Y:S01]  /*1040*/  IMAD R41, R32, 0xc00, R101.reuse ;  /* 0x00000c0020297824 */ /* 0x100fe200078e0265 */
[----:B------:R-:W-:Y:S01]  /*1050*/  LOP3.LUT R60, R60, 0x3ff000, RZ, 0xc0, !PT ;  /* 0x003ff0003c3c7812 */ /* 0x000fe200078ec0ff */
[----:B------:R-:W-:Y:S01]  /*1060*/  IMAD R39, R54, 0xc00, R101 ;  /* 0x00000c0036277824 */ /* 0x000fe200078e0265 */
[----:B------:R-:W-:Y:S01]  /*1070*/  IADD3.X R105, RZ, UR7, R57, P1, P0 ;  /* 0x00000007ff697c10 */ /* 0x000fe20008fe0439 */
[--C-:B------:R-:W-:Y:S01]  /*1080*/  IMAD R37, R34, 0xc00, R101.reuse ;  /* 0x00000c0022257824 */ /* 0x100fe200078e0265 */
[----:B------:R-:W3:Y:S01]  /*1090*/  LDC.64 R56, c[0x0][0x210] ;  /* 0x00008400ff387b82 */ /* 0x000ee20000000a00 */
[--C-:B------:R-:W-:Y:S01]  /*10a0*/  IMAD R33, R36, 0xc00, R101.reuse ;  /* 0x00000c0024217824 */ /* 0x100fe200078e0265 */
[----:B------:R-:W-:Y:S01]  /*10b0*/  LEA R121, R18, UR10, 0x1 ;  /* 0x0000000a12797c11 */ /* 0x000fe2000f8e08ff */
[--C-:B------:R-:W-:Y:S01]  /*10c0*/  IMAD R27, R38, 0xc00, R101.reuse ;  /* 0x00000c00261b7824 */ /* 0x100fe200078e0265 */
[----:B------:R-:W-:Y:S01]  /*10d0*/  LEA R145, R20, UR10, 0x1 ;  /* 0x0000000a14917c11 */ /* 0x000fe2000f8e08ff */
[--C-:B------:R-:W-:Y:S01]  /*10e0*/  IMAD R29, R64, 0xc00, R101.reuse ;  /* 0x00000c00401d7824 */ /* 0x100fe200078e0265 */
[----:B------:R-:W-:Y:S01]  /*10f0*/  LEA.HI R64, R62, R96, RZ, 0xc ;  /* 0x000000603e407211 */ /* 0x000fe200078f60ff */
[----:B------:R-:W-:Y:S01]  /*1100*/  IMAD R65, R66, 0xc00, R101 ;  /* 0x00000c0042417824 */ /* 0x000fe200078e0265 */
[----:B------:R-:W-:Y:S01]  /*1110*/  LOP3.LUT R66, R61, 0x3ff000, RZ, 0xc0, !PT ;  /* 0x003ff0003d427812 */ /* 0x000fe200078ec0ff */
[----:B--2---:R-:W-:Y:S01]  /*1120*/  IMAD.WIDE R54, R55, 0x2, R30 ;  /* 0x0000000237367825 */ /* 0x004fe200078e021e */
[----:B------:R-:W-:-:S02]  /*1130*/  LEA.HI R61, R62, R94, RZ, 0xc ;  /* 0x0000005e3e3d7211 */ /* 0x000fc400078f60ff */
[----:B------:R-:W-:Y:S01]  /*1140*/  LEA.HI R62, R62, R95, RZ, 0xc ;  /* 0x0000005f3e3e7211 */ /* 0x000fe200078f60ff */
[--C-:B------:R-:W-:Y:S01]  /*1150*/  IMAD.WIDE R52, R53, 0x2, R30.reuse ;  /* 0x0000000235347825 */ /* 0x100fe200078e021e */
[----:B------:R-:W-:Y:S02]  /*1160*/  LOP3.LUT R61, R61, 0x3ff000, RZ, 0xc0, !PT ;  /* 0x003ff0003d3d7812 */ /* 0x000fe400078ec0ff */
[----:B------:R-:W-:Y:S01]  /*1170*/  LOP3.LUT R62, R62, 0x3ff000, RZ, 0xc0, !PT ;  /* 0x003ff0003e3e7812 */ /* 0x000fe200078ec0ff */
[--C-:B------:R-:W-:Y:S01]  /*1180*/  IMAD.WIDE R50, R51, 0x2, R30.reuse ;  /* 0x0000000233327825 */ /* 0x100fe200078e021e */
[----:B------:R-:W-:Y:S02]  /*1190*/  LEA R147, R23, UR10, 0x1 ;  /* 0x0000000a17937c11 */ /* 0x000fe4000f8e08ff */
[----:B------:R-:W-:Y:S01]  /*11a0*/  LEA R151, R91, UR10, 0x1 ;  /* 0x0000000a5b977c11 */ /* 0x000fe2000f8e08ff */
[----:B------:R-:W-:Y:S01]  /*11b0*/  IMAD.WIDE R48, R49, 0x2, R30 ;  /* 0x0000000231307825 */ /* 0x000fe200078e021e */
[----:B------:R-:W-:-:S02]  /*11c0*/  LEA R153, R4, UR10, 0x1 ;  /* 0x0000000a04997c11 */ /* 0x000fc4000f8e08ff */
[----:B------:R-:W-:Y:S01]  /*11d0*/  LEA R155, R5, UR10, 0x1 ;  /* 0x0000000a059b7c11 */ /* 0x000fe2000f8e08ff */
[--C-:B------:R-:W-:Y:S01]  /*11e0*/  IMAD.WIDE R46, R47, 0x2, R30.reuse ;  /* 0x000000022f2e7825 */ /* 0x100fe200078e021e */
[----:B------:R-:W-:Y:S02]  /*11f0*/  LEA R157, R6, UR10, 0x1 ;  /* 0x0000000a069d7c11 */ /* 0x000fe4000f8e08ff */
[----:B------:R-:W-:Y:S01]  /*1200*/  LEA R159, R7, UR10, 0x1 ;  /* 0x0000000a079f7c11 */ /* 0x000fe2000f8e08ff */
[--C-:B------:R-:W-:Y:S01]  /*1210*/  IMAD.WIDE R44, R45, 0x2, R30.reuse ;  /* 0x000000022d2c7825 */ /* 0x100fe200078e021e */
[----:B------:R-:W-:Y:S02]  /*1220*/  LEA R161, R8, UR10, 0x1 ;  /* 0x0000000a08a17c11 */ /* 0x000fe4000f8e08ff */
[----:B------:R-:W-:Y:S01]  /*1230*/  LEA R163, R9, UR10, 0x1 ;  /* 0x0000000a09a37c11 */ /* 0x000fe2000f8e08ff */
[----:B------:R-:W-:Y:S01]  /*1240*/  IMAD.WIDE R42, R43, 0x2, R30 ;  /* 0x000000022b2a7825 */ /* 0x000fe200078e021e */
[----:B------:R-:W-:-:S02]  /*1250*/  LEA R165, R10, UR10, 0x1 ;  /* 0x0000000a0aa57c11 */ /* 0x000fc4000f8e08ff */
[----:B------:R-:W-:Y:S01]  /*1260*/  LEA R72, R92, UR10, 0x1 ;  /* 0x0000000a5c487c11 */ /* 0x000fe2000f8e08ff */
[----:B------:R-:W-:-:S04]  /*1270*/  IMAD.WIDE R40, R41, 0x2, R30 ;  /* 0x0000000229287825 */ /* 0x000fc800078e021e */
[----:B------:R-:W-:-:S04]  /*1280*/  IMAD.WIDE R38, R39, 0x2, R30 ;  /* 0x0000000227267825 */ /* 0x000fc800078e021e */
[----:B------:R-:W-:-:S04]  /*1290*/  IMAD.WIDE R36, R37, 0x2, R30 ;  /* 0x0000000225247825 */ /* 0x000fc800078e021e */
[----:B------:R-:W-:-:S04]  /*12a0*/  IMAD.WIDE R34, R35, 0x2, R30 ;  /* 0x0000000223227825 */ /* 0x000fc800078e021e */
[----:B------:R-:W-:-:S04]  /*12b0*/  IMAD.WIDE R32, R33, 0x2, R30 ;  /* 0x0000000221207825 */ /* 0x000fc800078e021e */
[----:B------:R-:W-:-:S04]  /*12c0*/  IMAD.WIDE R24, R25, 0x2, R30 ;  /* 0x0000000219187825 */ /* 0x000fc800078e021e */
[----:B------:R-:W-:-:S04]  /*12d0*/  IMAD.WIDE R26, R27, 0x2, R30 ;  /* 0x000000021b1a7825 */ /* 0x000fc800078e021e */
[----:B------:R-:W-:-:S04]  /*12e0*/  IMAD.WIDE R28, R29, 0x2, R30 ;  /* 0x000000021d1c7825 */ /* 0x000fc800078e021e */
[----:B------:R-:W-:Y:S01]  /*12f0*/  IMAD.WIDE R30, R65, 0x2, R30 ;  /* 0x00000002411e7825 */ /* 0x000fe200078e021e */
[----:B------:R-:W-:-:S03]  /*1300*/  LOP3.LUT R65, R64, 0x3ff000, RZ, 0xc0, !PT ;  /* 0x003ff00040417812 */ /* 0x000fc600078ec0ff */
[----:B------:R-:W-:Y:S02]  /*1310*/  IMAD.IADD R64, R97, 0x1, -R66 ;  /* 0x0000000161407824 */ /* 0x000fe400078e0a42 */
[----:B------:R-:W-:Y:S02]  /*1320*/  IMAD.IADD R66, R96, 0x1, -R65 ;  /* 0x0000000160427824 */ /* 0x000fe400078e0a41 */
[--C-:B------:R-:W-:Y:S02]  /*1330*/  IMAD R81, R64, 0xc00, R101.reuse ;  /* 0x00000c0040517824 */ /* 0x100fe400078e0265 */
[----:B------:R-:W-:Y:S02]  /*1340*/  IMAD.IADD R64, R95, 0x1, -R62 ;  /* 0x000000015f407824 */ /* 0x000fe400078e0a3e */
[----:B------:R-:W-:Y:S02]  /*1350*/  IMAD R79, R66, 0xc00, R101 ;  /* 0x00000c00424f7824 */ /* 0x000fe400078e0265 */
[----:B------:R-:W-:-:S04]  /*1360*/  IMAD.WIDE R110, R81, 0x2, R58 ;  /* 0x00000002516e7825 */ /* 0x000fc800078e023a */
[----:B------:R-:W-:Y:S01]  /*1370*/  IMAD.IADD R62, R94, 0x1, -R61 ;  /* 0x000000015e3e7824 */ /* 0x000fe200078e0a3d */
[----:B------:R-:W-:Y:S01]  /*1380*/  IADD3 R108, P0, R110, UR6, RZ ;  /* 0x000000066e6c7c10 */ /* 0x000fe2000ff1e0ff */
[----:B------:R-:W-:Y:S02]  /*1390*/  IMAD.IADD R60, R93, 0x1, -R60 ;  /* 0x000000015d3c7824 */ /* 0x000fe400078e0a3c */
[----:B------:R-:W-:Y:S01]  /*13a0*/  IMAD R77, R64, 0xc00, R101 ;  /* 0x00000c00404d7824 */ /* 0x000fe200078e0265 */
[----:B------:R-:W-:Y:S01]  /*13b0*/  IADD3 R108, P1, R108, 0x300, RZ ;  /* 0x000003006c6c7810 */ /* 0x000fe20007f3e0ff */
[----:B------:R-:W-:-:S03]  /*13c0*/  IMAD.WIDE R64, R79, 0x2, R58 ;  /* 0x000000024f407825 */ /* 0x000fc600078e023a */
[----:B------:R-:W-:Y:S01]  /*13d0*/  IADD3.X R110, RZ, UR7, R111, P1, P0 ;  /* 0x00000007ff6e7c10 */ /* 0x000fe20008fe046f */
[--C-:B------:R-:W-:Y:S01]  /*13e0*/  IMAD R75, R62, 0xc00, R101.reuse ;  /* 0x00000c003e4b7824 */ /* 0x100fe200078e0265 */
[----:B------:R-:W-:Y:S01]  /*13f0*/  IADD3 R109, P2, R64, UR6, RZ ;  /* 0x00000006406d7c10 */ /* 0x000fe2000ff5e0ff */
[----:B------:R-:W-:Y:S02]  /*1400*/  IMAD R67, R60, 0xc00, R101 ;  /* 0x00000c003c437824 */ /* 0x000fe400078e0265 */
[----:B------:R-:W-:Y:S01]  /*1410*/  IMAD.WIDE R60, R77, 0x2, R58 ;  /* 0x000000024d3c7825 */ /* 0x000fe200078e023a */
[----:B------:R-:W-:-:S03]  /*1420*/  IADD3 R109, P3, R109, 0x300, RZ ;  /* 0x000003006d6d7810 */ /* 0x000fc60007f7e0ff */
[----:B------:R-:W-:Y:S01]  /*1430*/  IMAD.WIDE R124, R75, 0x2, R58 ;  /* 0x000000024b7c7825 */ /* 0x000fe200078e023a */
[----:B------:R-:W-:Y:S02]  /*1440*/  IADD3 R112, P0, R60, UR6, RZ ;  /* 0x000000063c707c10 */ /* 0x000fe4000ff1e0ff */
[----:B------:R-:W-:Y:S01]  /*1450*/  IADD3.X R111, RZ, UR7, R65, P3, P2 ;  /* 0x00000007ff6f7c10 */ /* 0x000fe20009fe4441 */
[----:B------:R-:W-:Y:S01]  /*1460*/  IMAD.WIDE R58, R67, 0x2, R58 ;  /* 0x00000002433a7825 */ /* 0x000fe200078e023a */
[----:B------:R-:W-:Y:S02]  /*1470*/  IADD3 R113, P1, R124, UR6, RZ ;  /* 0x000000067c717c10 */ /* 0x000fe4000ff3e0ff */
[----:B------:R-:W-:Y:S01]  /*1480*/  IADD3 R112, P2, R112, 0x300, RZ ;  /* 0x0000030070707810 */ /* 0x000fe20007f5e0ff */
[----:B---3--:R-:W-:Y:S01]  /*1490*/  IMAD.WIDE R56, R63, 0x2, R56 ;  /* 0x000000023f387825 */ /* 0x008fe200078e0238 */
[----:B------:R-:W-:Y:S01]  /*14a0*/  IADD3 R122, P4, R58, UR6, RZ ;  /* 0x000000063a7a7c10 */ /* 0x000fe2000ff9e0ff */
[----:B------:R-:W-:Y:S01]  /*14b0*/  UMOV UR6, URZ ;  /* 0x0000003f00067c82 */ /* 0x000fe20008000000 */
[----:B------:R-:W-:-:S02]  /*14c0*/  IADD3 R113, P3, R113, 0x300, RZ ;  /* 0x0000030071717810 */ /* 0x000fc40007f7e0ff */
[----:B------:R-:W-:Y:S01]  /*14d0*/  IADD3 R122, P5, R122, 0x300, RZ ;  /* 0x000003007a7a7810 */ /* 0x000fe20007fbe0ff */
[----:B------:R-:W-:Y:S01]  /*14e0*/  IMAD.WIDE R62, R77, 0x2, R56 ;  /* 0x000000024d3e7825 */ /* 0x000fe200078e0238 */
[----:B------:R-:W-:Y:S02]  /*14f0*/  IADD3.X R124, RZ, UR7, R125, P3, P1 ;  /* 0x00000007ff7c7c10 */ /* 0x000fe40009fe247d */
[----:B------:R-:W-:Y:S01]  /*1500*/  IADD3.X R125, RZ, UR7, R59, P5, P4 ;  /* 0x00000007ff7d7c10 */ /* 0x000fe2000afe843b */
[----:B------:R-:W-:Y:S01]  /*1510*/  IMAD.WIDE R58, R67, 0x2, R56 ;  /* 0x00000002433a7825 */ /* 0x000fe200078e0238 */
[----:B------:R-:W-:Y:S01]  /*1520*/  IADD3.X R123, RZ, UR7, R61, P2, P0 ;  /* 0x00000007ff7b7c10 */ /* 0x000fe200097e043d */
[----:B------:R-:W-:Y:S01]  /*1530*/  UMOV UR7, URZ ;  /* 0x0000003f00077c82 */ /* 0x000fe20008000000 */
[----:B------:R-:W-:Y:S01]  /*1540*/  LEA R77, R15, UR10, 0x1 ;  /* 0x0000000a0f4d7c11 */ /* 0x000fe2000f8e08ff */
[----:B------:R-:W-:Y:S01]  /*1550*/  IMAD.WIDE R60, R75, 0x2, R56 ;  /* 0x000000024b3c7825 */ /* 0x000fe200078e0238 */
[----:B------:R-:W-:-:S02]  /*1560*/  LEA R75, R13, UR10, 0x1 ;  /* 0x0000000a0d4b7c11 */ /* 0x000fc4000f8e08ff */
[----:B------:R-:W-:Y:S01]  /*1570*/  IADD3 R126, P0, R54, 0x300, RZ ;  /* 0x00000300367e7810 */ /* 0x000fe20007f1e0ff */
[--C-:B------:R-:W-:Y:S01]  /*1580*/  IMAD.WIDE R64, R79, 0x2, R56.reuse ;  /* 0x000000024f407825 */ /* 0x100fe200078e0238 */
[----:B------:R-:W-:Y:S02]  /*1590*/  LEA R79, R17, UR10, 0x1 ;  /* 0x0000000a114f7c11 */ /* 0x000fe4000f8e08ff */
[----:B------:R-:W-:Y:S01]  /*15a0*/  IADD3 R127, P1, R52, 0x300, RZ ;  /* 0x00000300347f7810 */ /* 0x000fe20007f3e0ff */
[----:B------:R-:W-:Y:S01]  /*15b0*/  IMAD.WIDE R66, R81, 0x2, R56 ;  /* 0x0000000251427825 */ /* 0x000fe200078e0238 */
[----:B------:R-:W-:-:S03]  /*15c0*/  LEA R81, R19, UR10, 0x1 ;  /* 0x0000000a13517c11 */ /* 0x000fc6000f8e08ff */
[----:B------:R-:W-:-:S04]  /*15d0*/  IMAD.WIDE R70, R71, 0x2, R56 ;  /* 0x0000000247467825 */ /* 0x000fc800078e0238 */
[----:B------:R-:W-:-:S04]  /*15e0*/  IMAD.WIDE R68, R69, 0x2, R56 ;  /* 0x0000000245447825 */ /* 0x000fc800078e0238 */
[----:B------:R-:W-:Y:S01]  /*15f0*/  IMAD.WIDE R56, R73, 0x2, R56 ;  /* 0x0000000249387825 */ /* 0x000fe200078e0238 */
[----:B------:R-:W-:-:S03]  /*1600*/  LEA R73, R11, UR10, 0x1 ;  /* 0x0000000a0b497c11 */ /* 0x000fc6000f8e08ff */
[----:B------:R-:W-:Y:S01]  /*1610*/  IMAD.X R128, RZ, RZ, R55, P0 ;  /* 0x000000ffff807224 */ /* 0x000fe200000e0637 */
[----:B------:R-:W-:Y:S01]  /*1620*/  IADD3 R129, P0, R50, 0x300, RZ ;  /* 0x0000030032817810 */ /* 0x000fe20007f1e0ff */
[----:B------:R-:W-:Y:S01]  /*1630*/  @!PT LDS RZ, [RZ] ;  /* 0x00000000fffff984 */ /* 0x000fe20000000800 */
[----:B------:R-:W-:Y:S01]  /*1640*/  @!PT LDS RZ, [RZ] ;  /* 0x00000000fffff984 */ /* 0x000fe20000000800 */
[----:B------:R-:W-:Y:S01]  /*1650*/  @!PT LDS RZ, [RZ] ;  /* 0x00000000fffff984 */ /* 0x000fe20000000800 */
[----:B------:R-:W-:Y:S01]  /*1660*/  LDGSTS.E.BYPASS.128 [R73], desc[UR14][R58.64] ;  /* 0x000000003a497fae */ /* 0x000fe2000b901c4e */
[----:B------:R-:W-:Y:S01]  /*1670*/  IMAD.X R130, RZ, RZ, R53, P1 ;  /* 0x000000ffff827224 */ /* 0x000fe200008e0635 */
[----:B------:R-:W-:Y:S02]  /*1680*/  IADD3 R131, P1, R48, 0x300, RZ ;  /* 0x0000030030837810 */ /* 0x000fe40007f3e0ff */
[----:B------:R-:W-:Y:S01]  /*1690*/  LDGSTS.E.BYPASS.128 [R75], desc[UR14][R60.64] ;  /* 0x000000003c4b7fae */ /* 0x000fe2000b901c4e */
[----:B------:R-:W-:Y:S01]  /*16a0*/  IMAD.X R132, RZ, RZ, R51, P0 ;  /* 0x000000ffff847224 */ /* 0x000fe200000e0633 */
[----:B------:R-:W-:Y:S01]  /*16b0*/  IADD3 R133, P0, R46, 0x300, RZ ;  /* 0x000003002e857810 */ /* 0x000fe20007f1e0ff */
[----:B------:R-:W-:Y:S01]  /*16c0*/  IMAD.X R134, RZ, RZ, R49, P1 ;  /* 0x000000ffff867224 */ /* 0x000fe200008e0631 */
[----:B------:R-:W-:Y:S01]  /*16d0*/  LDGSTS.E.BYPASS.128 [R77], desc[UR14][R62.64] ;  /* 0x000000003e4d7fae */ /* 0x000fe2000b901c4e */
[----:B------:R-:W-:-:S02]  /*16e0*/  IADD3 R135, P1, R44, 0x300, RZ ;  /* 0x000003002c877810 */ /* 0x000fc40007f3e0ff */
[----:B------:R-:W-:Y:S01]  /*16f0*/  IMAD.X R136, RZ, RZ, R47, P0 ;  /* 0x000000ffff887224 */ /* 0x000fe200000e062f */
[----:B------:R-:W-:Y:S01]  /*1700*/  LDGSTS.E.BYPASS.128 [R79], desc[UR14][R64.64] ;  /* 0x00000000404f7fae */ /* 0x000fe2000b901c4e */
[----:B------:R-:W-:Y:S01]  /*1710*/  IADD3 R137, P0, R42, 0x300, RZ ;  /* 0x000003002a897810 */ /* 0x000fe20007f1e0ff */
[----:B------:R-:W-:Y:S01]  /*1720*/  IMAD.X R138, RZ, RZ, R45, P1 ;  /* 0x000000ffff8a7224 */ /* 0x000fe200008e062d */
[----:B------:R-:W-:Y:S01]  /*1730*/  IADD3 R139, P1, R40, 0x300, RZ ;  /* 0x00000300288b7810 */ /* 0x000fe20007f3e0ff */
[----:B------:R-:W-:Y:S02]  /*1740*/  LDGSTS.E.BYPASS.128 [R81], desc[UR14][R66.64] ;  /* 0x0000000042517fae */ /* 0x000fe4000b901c4e */
[----:B------:R-:W-:Y:S01]  /*1750*/  IMAD.X R140, RZ, RZ, R43, P0 ;  /* 0x000000ffff8c7224 */ /* 0x000fe200000e062b */
[----:B------:R-:W-:Y:S01]  /*1760*/  IADD3 R141, P0, R38, 0x300, RZ ;  /* 0x00000300268d7810 */ /* 0x000fe20007f1e0ff */
[----:B------:R-:W-:Y:S01]  /*1770*/  LDGSTS.E.BYPASS.128 [R83], desc[UR14][R70.64] ;  /* 0x0000000046537fae */ /* 0x000fe2000b901c4e */
[----:B------:R-:W-:Y:S01]  /*1780*/  IMAD.X R142, RZ, RZ, R41, P1 ;  /* 0x000000ffff8e7224 */ /* 0x000fe200008e0629 */
[----:B------:R-:W-:-:S02]  /*1790*/  IADD3 R143, P1, R36, 0x300, RZ ;  /* 0x00000300248f7810 */ /* 0x000fc40007f3e0ff */
[----:B------:R-:W-:Y:S01]  /*17a0*/  LDGSTS.E.BYPASS.128 [R85], desc[UR14][R68.64] ;  /* 0x0000000044557fae */ /* 0x000fe2000b901c4e */
[----:B------:R-:W-:Y:S02]  /*17b0*/  IMAD.X R144, RZ, RZ, R39, P0 ;  /* 0x000000ffff907224 */ /* 0x000fe400000e0627 */
[----:B------:R-:W-:Y:S01]  /*17c0*/  IMAD.X R146, RZ, RZ, R37, P1 ;  /* 0x000000ffff927224 */ /* 0x000fe200008e0625 */
[----:B------:R-:W-:Y:S04]  /*17d0*/  LDGSTS.E.BYPASS.128 [R87], desc[UR14][R56.64] ;  /* 0x0000000038577fae */ /* 0x000fe8000b901c4e */
[----:B------:R-:W0:Y:S04]  /*17e0*/  LDGDEPBAR ;  /* 0x00000000000079af */ /* 0x000e280000000000 */
[----:B------:R-:W-:Y:S04]  /*17f0*/  LDGSTS.E.BYPASS.128 [R115+0x10000], desc[UR14][R54.64] ;  /* 0x1000000036737fae */ /* 0x000fe8000b901c4e */
        /* <DEDUP_REMOVED lines=15> */
[----:B------:R-:W0:Y:S01]  /*18f0*/  LDGDEPBAR ;  /* 0x00000000000079af */ /* 0x000e220000000000 */
[----:B------:R-:W-:Y:S06]  /*1900*/  BAR.SYNC.DEFER_BLOCKING 0x0 ;  /* 0x0000000000007b1d */ /* 0x000fec0000010000 */
[----:B------:R-:W-:Y:S01]  /*1910*/  @!PT LDS RZ, [RZ] ;  /* 0x00000000fffff984 */ /* 0x000fe20000000800 */
[----:B------:R-:W-:Y:S01]  /*1920*/  @!PT LDS RZ, [RZ] ;  /* 0x00000000fffff984 */ /* 0x000fe20000000800 */
[----:B------:R-:W-:Y:S01]  /*1930*/  @!PT LDS RZ, [RZ] ;  /* 0x00000000fffff984 */ /* 0x000fe20000000800 */
        /* <DEDUP_REMOVED lines=30> */
[----:B------:R2:W-:Y:S04]  /*1b20*/  LDGSTS.E.BYPASS.128 [R73+0x8000], desc[UR14][R58.64+0x200] ;  /* 0x080002003a497fae */ /* 0x0005e8000b901c4e */
[----:B------:R3:W-:Y:S04]  /*1b30*/  LDGSTS.E.BYPASS.128 [R75+0x8000], desc[UR14][R60.64+0x200] ;  /* 0x080002003c4b7fae */ /* 0x0007e8000b901c4e */
[----:B------:R4:W-:Y:S04]  /*1b40*/  LDGSTS.E.BYPASS.128 [R77+0x8000], desc[UR14][R62.64+0x200] ;  /* 0x080002003e4d7fae */ /* 0x0009e8000b901c4e */
[----:B------:R5:W-:Y:S01]  /*1b50*/  LDGSTS.E.BYPASS.128 [R79+0x8000], desc[UR14][R64.64+0x200] ;  /* 0x08000200404f7fae */ /* 0x000be2000b901c4e */
[----:B--2---:R-:W-:-:S03]  /*1b60*/  CS2R R58, SRZ ;  /* 0x00000000003a7805 */ /* 0x004fc6000001ff00 */
[----:B------:R2:W-:Y:S01]  /*1b70*/  LDGSTS.E.BYPASS.128 [R81+0x8000], desc[UR14][R66.64+0x200] ;  /* 0x0800020042517fae */ /* 0x0005e2000b901c4e */
[----:B---3--:R-:W-:Y:S02]  /*1b80*/  CS2R R60, SRZ ;  /* 0x00000000003c7805 */ /* 0x008fe4000001ff00 */
[----:B------:R-:W-:Y:S01]  /*1b90*/  CS2R R74, SRZ ;  /* 0x00000000004a7805 */ /* 0x000fe2000001ff00 */
[----:B------:R3:W-:Y:S01]  /*1ba0*/  LDGSTS.E.BYPASS.128 [R83+0x8000], desc[UR14][R70.64+0x200] ;  /* 0x0800020046537fae */ /* 0x0007e2000b901c4e */
[----:B----4-:R-:W-:Y:S02]  /*1bb0*/  CS2R R62, SRZ ;  /* 0x00000000003e7805 */ /* 0x010fe4000001ff00 */
[----:B------:R-:W-:Y:S01]  /*1bc0*/  CS2R R76, SRZ ;  /* 0x00000000004c7805 */ /* 0x000fe2000001ff00 */
[----:B------:R4:W-:Y:S01]  /*1bd0*/  LDGSTS.E.BYPASS.128 [R85+0x8000], desc[UR14][R68.64+0x200] ;  /* 0x0800020044557fae */ /* 0x0009e2000b901c4e */
[----:B-1---5:R-:W-:Y:S02]  /*1be0*/  CS2R R64, SRZ ;  /* 0x0000000000407805 */ /* 0x022fe4000001ff00 */
[----:B------:R-:W-:Y:S01]  /*1bf0*/  CS2R R78, SRZ ;  /* 0x00000000004e7805 */ /* 0x000fe2000001ff00 */
[----:B------:R1:W-:Y:S01]  /*1c00*/  LDGSTS.E.BYPASS.128 [R87+0x8000], desc[UR14][R56.64+0x200] ;  /* 0x0800020038577fae */ /* 0x0003e2000b901c4e */
[----:B--2---:R-:W-:-:S02]  /*1c10*/  CS2R R66, SRZ ;  /* 0x0000000000427805 */ /* 0x004fc4000001ff00 */
[----:B------:R-:W-:Y:S01]  /*1c20*/  CS2R R80, SRZ ;  /* 0x0000000000507805 */ /* 0x000fe2000001ff00 */
[----:B------:R-:W0:Y:S01]  /*1c30*/  LDGDEPBAR ;  /* 0x00000000000079af */ /* 0x000e220000000000 */
[----:B---3--:R-:W-:Y:S02]  /*1c40*/  CS2R R70, SRZ ;  /* 0x0000000000467805 */ /* 0x008fe4000001ff00 */
[----:B------:R-:W-:Y:S01]  /*1c50*/  CS2R R82, SRZ ;  /* 0x0000000000527805 */ /* 0x000fe2000001ff00 */
[----:B------:R2:W-:Y:S01]  /*1c60*/  LDGSTS.E.BYPASS.128 [R115+0x20000], desc[UR14][R54.64+0x200] ;  /* 0x2000020036737fae */ /* 0x0005e2000b901c4e */
[----:B----4-:R-:W-:Y:S02]  /*1c70*/  CS2R R68, SRZ ;  /* 0x0000000000447805 */ /* 0x010fe4000001ff00 */
[----:B------:R-:W-:Y:S01]  /*1c80*/  CS2R R84, SRZ ;  /* 0x0000000000547805 */ /* 0x000fe2000001ff00 */
[----:B------:R3:W-:Y:S01]  /*1c90*/  LDGSTS.E.BYPASS.128 [R117+0x20000], desc[UR14][R52.64+0x200] ;  /* 0x2000020034757fae */ /* 0x0007e2000b901c4e */
[----:B-1----:R-:W-:-:S02]  /*1ca0*/  CS2R R56, SRZ ;  /* 0x0000000000387805 */ /* 0x002fc4000001ff00 */
[----:B------:R-:W-:Y:S01]  /*1cb0*/  CS2R R86, SRZ ;  /* 0x0000000000567805 */ /* 0x000fe2000001ff00 */
[----:B------:R1:W-:Y:S04]  /*1cc0*/  LDGSTS.E.BYPASS.128 [R119+0x20000], desc[UR14][R50.64+0x200] ;  /* 0x2000020032777fae */ /* 0x0003e8000b901c4e */
[----:B------:R4:W-:Y:S01]  /*1cd0*/  LDGSTS.E.BYPASS.128 [R121+0x20000], desc[UR14][R48.64+0x200] ;  /* 0x2000020030797fae */ /* 0x0009e2000b901c4e */
[----:B--2---:R-:W-:-:S03]  /*1ce0*/  CS2R R54, SRZ ;  /* 0x0000000000367805 */ /* 0x004fc6000001ff00 */
[----:B------:R2:W-:Y:S01]  /*1cf0*/  LDGSTS.E.BYPASS.128 [R145+0x20000], desc[UR14][R46.64+0x200] ;  /* 0x200002002e917fae */ /* 0x0005e2000b901c4e */
[----:B---3--:R-:W-:-:S03]  /*1d00*/  CS2R R52, SRZ ;  /* 0x0000000000347805 */ /* 0x008fc6000001ff00 */
[----:B------:R3:W-:Y:S01]  /*1d10*/  LDGSTS.E.BYPASS.128 [R147+0x20000], desc[UR14][R44.64+0x200] ;  /* 0x200002002c937fae */ /* 0x0007e2000b901c4e */
[----:B-1----:R-:W-:-:S03]  /*1d20*/  CS2R R50, SRZ ;  /* 0x0000000000327805 */ /* 0x002fc6000001ff00 */
[----:B------:R1:W-:Y:S01]  /*1d30*/  LDGSTS.E.BYPASS.128 [R149+0x20000], desc[UR14][R42.64+0x200] ;  /* 0x200002002a957fae */ /* 0x0003e2000b901c4e */
[----:B----4-:R-:W-:-:S03]  /*1d40*/  CS2R R48, SRZ ;  /* 0x0000000000307805 */ /* 0x010fc6000001ff00 */
[----:B------:R4:W-:Y:S01]  /*1d50*/  LDGSTS.E.BYPASS.128 [R151+0x20000], desc[UR14][R40.64+0x200] ;  /* 0x2000020028977fae */ /* 0x0009e2000b901c4e */
[----:B--2---:R-:W-:Y:S02]  /*1d60*/  IADD3 R145, P0, R34, 0x300, RZ ;  /* 0x0000030022917810 */ /* 0x004fe40007f1e0ff */
[----:B------:R-:W-:Y:S01]  /*1d70*/  CS2R R46, SRZ ;  /* 0x00000000002e7805 */ /* 0x000fe2000001ff00 */
[----:B------:R2:W-:Y:S01]  /*1d80*/  LDGSTS.E.BYPASS.128 [R153+0x20000], desc[UR14][R38.64+0x200] ;  /* 0x2000020026997fae */ /* 0x0005e2000b901c4e */
[----:B---3--:R-:W-:Y:S01]  /*1d90*/  IADD3 R147, P1, R32, 0x300, RZ ;  /* 0x0000030020937810 */ /* 0x008fe20007f3e0ff */
[----:B------:R-:W-:Y:S01]  /*1da0*/  IMAD.X R148, RZ, RZ, R35, P0 ;  /* 0x000000ffff947224 */ /* 0x000fe200000e0623 */
[----:B------:R-:W-:Y:S01]  /*1db0*/  CS2R R44, SRZ ;  /* 0x00000000002c7805 */ /* 0x000fe2000001ff00 */
[----:B------:R3:W-:Y:S01]  /*1dc0*/  LDGSTS.E.BYPASS.128 [R155+0x20000], desc[UR14][R36.64+0x200] ;  /* 0x20000200249b7fae */ /* 0x0007e2000b901c4e */
[----:B-1----:R-:W-:Y:S01]  /*1dd0*/  IADD3 R149, P0, R24, 0x300, RZ ;  /* 0x0000030018957810 */ /* 0x002fe20007f1e0ff */
[----:B------:R-:W-:Y:S01]  /*1de0*/  IMAD.X R150, RZ, RZ, R33, P1 ;  /* 0x000000ffff967224 */ /* 0x000fe200008e0621 */
[----:B------:R-:W-:Y:S01]  /*1df0*/  CS2R R42, SRZ ;  /* 0x00000000002a7805 */ /* 0x000fe2000001ff00 */
[----:B------:R1:W-:Y:S01]  /*1e00*/  LDGSTS.E.BYPASS.128 [R157+0x20000], desc[UR14][R34.64+0x200] ;  /* 0x20000200229d7fae */ /* 0x0003e2000b901c4e */
[----:B----4-:R-:W-:Y:S01]  /*1e10*/  IADD3 R151, P2, R26, 0x300, RZ ;  /* 0x000003001a977810 */ /* 0x010fe20007f5e0ff */
[----:B------:R-:W-:Y:S01]  /*1e20*/  IMAD.X R152, RZ, RZ, R25, P0 ;  /* 0x000000ffff987224 */ /* 0x000fe200000e0619 */
[----:B------:R-:W-:Y:S01]  /*1e30*/  IADD3 R154, P0, R30, 0x300, RZ ;  /* 0x000003001e9a7810 */ /* 0x000fe20007f1e0ff */
[----:B------:R4:W-:Y:S01]  /*1e40*/  LDGSTS.E.BYPASS.128 [R159+0x20000], desc[UR14][R32.64+0x200] ;  /* 0x20000200209f7fae */ /* 0x0009e2000b901c4e */
[----:B--2---:R-:W-:-:S02]  /*1e50*/  IADD3 R153, P1, R28, 0x300, RZ ;  /* 0x000003001c997810 */ /* 0x004fc40007f3e0ff */
[----:B------:R-:W-:Y:S02]  /*1e60*/  CS2R R38, SRZ ;  /* 0x0000000000267805 */ /* 0x000fe4000001ff00 */
[----:B------:R-:W-:Y:S01]  /*1e70*/  CS2R R40, SRZ ;  /* 0x0000000000287805 */ /* 0x000fe2000001ff00 */
[----:B------:R2:W-:Y:S01]  /*1e80*/  LDGSTS.E.BYPASS.128 [R161+0x20000], desc[UR14][R24.64+0x200] ;  /* 0x2000020018a17fae */ /* 0x0005e2000b901c4e */
[----:B---3--:R-:W-:Y:S01]  /*1e90*/  IMAD.X R155, RZ, RZ, R27, P2 ;  /* 0x000000ffff9b7224 */ /* 0x008fe200010e061b */
[----:B------:R-:W-:Y:S01]  /*1ea0*/  CS2R R36, SRZ ;  /* 0x0000000000247805 */ /* 0x000fe2000001ff00 */
[----:B------:R-:W-:Y:S01]  /*1eb0*/  IMAD.X R156, RZ, RZ, R29, P1 ;  /* 0x000000ffff9c7224 */ /* 0x000fe200008e061d */
[----:B------:R3:W-:Y:S01]  /*1ec0*/  LDGSTS.E.BYPASS.128 [R163+0x20000], desc[UR14][R26.64+0x200] ;  /* 0x200002001aa37fae */ /* 0x0007e2000b901c4e */
[----:B-1----:R-:W-:Y:S01]  /*1ed0*/  IMAD.X R157, RZ, RZ, R31, P0 ;  /* 0x000000ffff9d7224 */ /* 0x002fe200000e061f */
[----:B------:R-:W-:Y:S02]  /*1ee0*/  CS2R R34, SRZ ;  /* 0x0000000000227805 */ /* 0x000fe4000001ff00 */
[----:B------:R1:W-:Y:S01]  /*1ef0*/  LDGSTS.E.BYPASS.128 [R165+0x20000], desc[UR14][R28.64+0x200] ;  /* 0x200002001ca57fae */ /* 0x0003e2000b901c4e */
[----:B----4-:R-:W-:-:S02]  /*1f00*/  SHF.R.U32.HI R159, RZ, 0x5, R0 ;  /* 0x00000005ff9f7819 */ /* 0x010fc40000011600 */
[----:B------:R-:W-:Y:S01]  /*1f10*/  CS2R R32, SRZ ;  /* 0x0000000000207805 */ /* 0x000fe2000001ff00 */
[----:B------:R4:W-:Y:S01]  /*1f20*/  LDGSTS.E.BYPASS.128 [R72+0x20000], desc[UR14][R30.64+0x200] ;  /* 0x200002001e487fae */ /* 0x0009e2000b901c4e */
[----:B--2---:R-:W-:Y:S02]  /*1f30*/  CS2R R24, SRZ ;  /* 0x0000000000187805 */ /* 0x004fe4000001ff00 */
[----:B------:R-:W-:Y:S01]  /*1f40*/  LOP3.LUT R158, R159, 0x7fffffc, RZ, 0xc0, !PT ;  /* 0x07fffffc9f9e7812 */ /* 0x000fe200078ec0ff */
[----:B------:R-:W0:Y:S01]  /*1f50*/  LDGDEPBAR ;  /* 0x00000000000079af */ /* 0x000e220000000000 */
[----:B---3--:R-:W-:Y:S02]  /*1f60*/  CS2R R26, SRZ ;  /* 0x00000000001a7805 */ /* 0x008fe4000001ff00 */
[----:B-1----:R-:W-:Y:S02]  /*1f70*/  CS2R R28, SRZ ;  /* 0x00000000001c7805 */ /* 0x002fe4000001ff00 */
[----:B----4-:R-:W-:-:S02]  /*1f80*/  CS2R R30, SRZ ;  /* 0x00000000001e7805 */ /* 0x010fc4000001ff00 */
[----:B------:R-:W-:-:S07]  /*1f90*/  CS2R R72, SRZ ;  /* 0x0000000000487805 */ /* 0x000fce000001ff00 */
.L_x_0:
[----:B------:R-:W1:Y:S01]  /*1fa0*/  SHFL.IDX PT, R114, R158, RZ, 0x1f ;  /* 0x00001fff9e727589 */ /* 0x000e6200000e0000 */
[----:B------:R-:W-:Y:S01]  /*1fb0*/  UIADD3 UR11, UR11, 0x1, URZ ;  /* 0x000000010b0b7890 */ /* 0x000fe2000fffe03f */
[----:B------:R-:W-:-:S04]  /*1fc0*/  DEPBAR.LE SB0, 0x4 ;  /* 0x000081000000791a */ /* 0x000fc80000000000 */
[----:B------:R-:W-:Y:S01]  /*1fd0*/  UISETP.GE.AND UP0, UPT, UR11, 0x4, UPT ;  /* 0x000000040b00788c */ /* 0x000fe2000bf06270 */
[----:B------:R-:W-:Y:S01]  /*1fe0*/  BAR.SYNC.DEFER_BLOCKING 0x0 ;  /* 0x0000000000007b1d */ /* 0x000fe20000010000 */
[----:B------:R-:W-:Y:S01]  /*1ff0*/  UIADD3 UR12, UR12, 0x1, URZ ;  /* 0x000000010c0c7890 */ /* 0x000fe2000fffe03f */
[----:B------:R-:W-:Y:S01]  /*2000*/  IADD3 R118, P1, R122, UR6, RZ ;  /* 0x000000067a767c10 */ /* 0x000fe2000ff3e0ff */
[----:B------:R-:W-:Y:S01]  /*2010*/  USEL UR11, UR11, URZ, !UP0 ;  /* 0x0000003f0b0b7287 */ /* 0x000fe2000c000000 */
[----:B------:R-:W-:Y:S02]  /*2020*/  VIADD R160, R160, 0x80 ;  /* 0x00000080a0a07836 */ /* 0x000fe40000000000 */
[----:B------:R-:W-:Y:S01]  /*2030*/  UMOV UR19, 0x40000040 ;  /* 0x4000004000137882 */ /* 0x000fe20000000000 */
[----:B------:R-:W-:Y:S01]  /*2040*/  ULEA UR4, UR11, UR10, 0xe ;  /* 0x0000000a0b047291 */ /* 0x000fe2000f8e703f */
[----:B------:R-:W-:Y:S02]  /*2050*/  IADD3.X R119, R125, UR7, RZ, P1, !PT ;  /* 0x000000077d777c10 */ /* 0x000fe40008ffe4ff */
[----:B------:R-:W-:Y:S01]  /*2060*/  IADD3 R120, P1, R113, UR6, RZ ;  /* 0x0000000671787c10 */ /* 0x000fe2000ff3e0ff */
[----:B------:R-:W-:Y:S01]  /*2070*/  USHF.R.U32.HI UR8, URZ, 0x4, UR4 ;  /* 0x000000043f087899 */ /* 0x000fe20008011604 */
[----:B------:R-:W-:Y:S01]  /*2080*/  ISETP.GE.U32.AND P0, PT, R160, 0xa80, PT ;  /* 0x00000a80a000780c */ /* 0x000fe20003f06070 */
[----:B------:R-:W-:Y:S01]  /*2090*/  ULEA UR4, UR11, UR13, 0xf ;  /* 0x0000000d0b047291 */ /* 0x000fe2000f8e783f */
[----:B------:R-:W-:Y:S01]  /*20a0*/  IADD3.X R121, R124, UR7, RZ, P1, !PT ;  /* 0x000000077c797c10 */ /* 0x000fe20008ffe4ff */
[----:B------:R-:W-:Y:S01]  /*20b0*/  ULOP3.LUT UR8, UR8, 0x3fff, URZ, 0xc0, !UPT ;  /* 0x00003fff08087892 */ /* 0x000fe2000f8ec03f */
[----:B------:R-:W-:Y:S01]  /*20c0*/  IADD3 R116, P1, R112, UR6, RZ ;  /* 0x0000000670747c10 */ /* 0x000fe2000ff3e0ff */
[----:B------:R-:W-:Y:S01]  /*20d0*/  USHF.R.U32.HI UR4, URZ, 0x4, UR4 ;  /* 0x000000043f047899 */ /* 0x000fe20008011604 */
[----:B-1----:R-:W-:-:S02]  /*20e0*/  R2UR UR5, R114 ;  /* 0x00000000720572ca */ /* 0x002fc400000e0000 */
[----:B------:R-:W-:Y:S01]  /*20f0*/  IADD3.X R117, R123, UR7, RZ, P1, !PT ;  /* 0x000000077b757c10 */ /* 0x000fe20008ffe4ff */
[----:B------:R-:W-:Y:S01]  /*2100*/  ULOP3.LUT UR4, UR4, 0x3fff, URZ, 0xc0, !UPT ;  /* 0x00003fff04047892 */ /* 0x000fe2000f8ec03f */
[----:B------:R-:W-:Y:S01]  /*2110*/  IADD3 R114, P1, R109, UR6, RZ ;  /* 0x000000066d727c10 */ /* 0x000fe2000ff3e0ff */
[----:B------:R-:W-:Y:S02]  /*2120*/  WARPGROUP.ARRIVE ;  /* 0x00000000000079c5 */ /* 0x000fe40000000000 */
[----:B------:R-:W-:Y:S01]  /*2130*/  ULOP3.LUT UR18, UR4, 0x4000000, URZ, 0xfc, !UPT ;  /* 0x0400000004127892 */ /* 0x000fe2000f8efc3f */
[----:B------:R-:W-:-:S05]  /*2140*/  IADD3.X R115, R111, UR7, RZ, P1, !PT ;  /* 0x000000076f737c10 */ /* 0x000fca0008ffe4ff */
[----:B------:R-:W-:-:S04]  /*2150*/  USHF.L.U32 UR5, UR5, 0x7, URZ ;  /* 0x0000000705057899 */ /* 0x000fc8000800063f */
[----:B------:R-:W-:-:S04]  /*2160*/  ULOP3.LUT UR5, UR5, 0x180, URZ, 0xc0, !UPT ;  /* 0x0000018005057892 */ /* 0x000fc8000f8ec03f */
[----:B------:R-:W-:-:S03]  /*2170*/  UIADD3 UR8, UP0, UR5, UR8, URZ ;  /* 0x0000000805087290 */ /* 0x000fc6000ff1e03f */
[----:B------:R-:W-:Y:S01]  /*2180*/  UMOV UR5, URZ ;  /* 0x0000003f00057c82 */ /* 0x000fe20008000000 */
[----:B------:R-:W-:Y:S02]  /*2190*/  UIADD3.X UR9, URZ, URZ, URZ, UP0, !UPT ;  /* 0x0000003f3f097290 */ /* 0x000fe400087fe43f */
[----:B------:R-:W-:Y:S02]  /*21a0*/  ULOP3.LUT UR16, UR8, 0x2000000, URZ, 0xfc, !UPT ;  /* 0x0200000008107892 */ /* 0x000fe4000f8efc3f */
[----:B------:R-:W-:Y:S02]  /*21b0*/  ULOP3.LUT UR17, UR9, 0x40000040, URZ, 0xfc, !UPT ;  /* 0x4000004009117892 */ /* 0x000fe4000f8efc3f */
[----:B------:R-:W-:-:S04]  /*21c0*/  UISETP.GE.AND UP0, UPT, UR12, 0x4, UPT ;  /* 0x000000040c00788c */ /* 0x000fc8000bf06270 */
[----:B------:R-:W-:-:S03]  /*21d0*/  USEL UR12, UR12, URZ, !UP0 ;  /* 0x0000003f0c0c7287 */ /* 0x000fc6000c000000 */
[----:B------:R-:W-:Y:S01]  /*21e0*/  HGMMA.64x128x16.F32.BF16 R24, gdesc[UR16], R24 ;  /* 0x01e00000101879f0 */ /* 0x000fe20008701818 */
[----:B------:R-:W-:Y:S01]  /*21f0*/  UMOV UR16, 0x2000002 ;  /* 0x0200000200107882 */ /* 0x000fe20000000000 */
[----:B------:R-:W-:Y:S01]  /*2200*/  UMOV UR17, 0x40000040 ;  /* 0x4000004000117882 */ /* 0x000fe20000000000 */
[----:B------:R-:W-:Y:S01]  /*2210*/  UMOV UR18, 0x4000002 ;  /* 0x0400000200127882 */ /* 0x000fe20000000000 */
[----:B------:R-:W-:Y:S01]  /*2220*/  UMOV UR19, 0x40000040 ;  /* 0x4000004000137882 */ /* 0x000fe20000000000 */
[----:B------:R-:W-:Y:S02]  /*2230*/  UIADD3.64 UR16, UR8, UR16, URZ ;  /* 0x0000001008107297 */ /* 0x000fe4000fffe03f */
[----:B------:R-:W-:-:S09]  /*2240*/  UIADD3.64 UR18, UR4, UR18, URZ ;  /* 0x0000001204127297 */ /* 0x000fd2000fffe03f */
        /* <DEDUP_REMOVED lines=41> */
[----:B------:R-:W-:Y:S02]  /*24e0*/  UIADD3.64 UR18, UR4, UR18, URZ ;  /* 0x0000001204127297 */ /* 0x000fe4000fffe03f */
[----:B------:R-:W-:-:S06]  /*24f0*/  ULEA UR4, UR12, UR10, 0xe ;  /* 0x0000000a0c047291 */ /* 0x000fcc000f8e703f */
[----:B------:R-:W-:Y:S02]  /*2500*/  LEA R161, R11, UR4, 0x1 ;  /* 0x000000040ba17c11 */ /* 0x000fe4000f8e08ff */
[----:B------:R-:W-:Y:S02]  /*2510*/  LEA R163, R13, UR4, 0x1 ;  /* 0x000000040da37c11 */ /* 0x000fe4000f8e08ff */
[----:B------:R-:W-:Y:S01]  /*2520*/  LEA R165, R15, UR4, 0x1 ;  /* 0x000000040fa57c11 */ /* 0x000fe2000f8e08ff */
[----:B------:R-:W-:Y:S03]  /*2530*/  HGMMA.64x128x16.F32.BF16 R24, gdesc[UR16], R24, gsb0 ;  /* 0x01e00000101879f0 */ /* 0x000fe60008001818 */
[----:B------:R-:W-:Y:S02]  /*2540*/  WARPGROUP.DEPBAR.LE gsb0, 0x1 ;  /* 0x00008000000079c5 */ /* 0x000fe40000010100 */
[----:B------:R-:W-:Y:S06]  /*2550*/  BAR.SYNC.DEFER_BLOCKING 0x0 ;  /* 0x0000000000007b1d */ /* 0x000fec0000010000 */
[----:B------:R-:W-:Y:S01]  /*2560*/  @!PT LDS RZ, [RZ] ;  /* 0x00000000fffff984 */ /* 0x000fe20000000800 */
[----:B------:R-:W-:Y:S01]  /*2570*/  @!PT LDS RZ, [RZ] ;  /* 0x00000000fffff984 */ /* 0x000fe20000000800 */
[----:B------:R-:W-:Y:S01]  /*2580*/  @!PT LDS RZ, [RZ] ;  /* 0x00000000fffff984 */ /* 0x000fe20000000800 */
[----:B------:R1:W-:Y:S04]  /*2590*/  LDGSTS.E.BYPASS.128 [R161], desc[UR14][R118.64], !P0 ;  /* 0x0000000076a17fae */ /* 0x0003e8000c101c4e */
[----:B------:R2:W-:Y:S04]  /*25a0*/  LDGSTS.E.BYPASS.128 [R163], desc[UR14][R120.64], !P0 ;  /* 0x0000000078a37fae */ /* 0x0005e8000c101c4e */
[----:B------:R3:W-:Y:S01]  /*25b0*/  LDGSTS.E.BYPASS.128 [R165], desc[UR14][R116.64], !P0 ;  /* 0x0000000074a57fae */ /* 0x0007e2000c101c4e */
[----:B-1----:R-:W-:-:S02]  /*25c0*/  IADD3 R118, P1, R108, UR6, RZ ;  /* 0x000000066c767c10 */ /* 0x002fc4000ff3e0ff */
[----:B------:R-:W-:Y:S02]  /*25d0*/  LEA R161, R17, UR4, 0x1 ;  /* 0x0000000411a17c11 */ /* 0x000fe4000f8e08ff */
[----:B------:R-:W-:Y:S02]  /*25e0*/  IADD3.X R119, R110, UR7, RZ, P1, !PT ;  /* 0x000000076e777c10 */ /* 0x000fe40008ffe4ff */
[----:B--2---:R-:W-:Y:S01]  /*25f0*/  IADD3 R120, P1, R104, UR6, RZ ;  /* 0x0000000668787c10 */ /* 0x004fe2000ff3e0ff */
[----:B------:R1:W-:Y:S01]  /*2600*/  LDGSTS.E.BYPASS.128 [R161], desc[UR14][R114.64], !P0 ;  /* 0x0000000072a17fae */ /* 0x0003e2000c101c4e */
[----:B------:R-:W-:Y:S02]  /*2610*/  LEA R163, R19, UR4, 0x1 ;  /* 0x0000000413a37c11 */ /* 0x000fe4000f8e08ff */
[----:B------:R-:W-:Y:S02]  /*2620*/  IADD3.X R121, R107, UR7, RZ, P1, !PT ;  /* 0x000000076b797c10 */ /* 0x000fe40008ffe4ff */
[----:B---3--:R-:W-:Y:S01]  /*2630*/  IADD3 R116, P1, R103, UR6, RZ ;  /* 0x0000000667747c10 */ /* 0x008fe2000ff3e0ff */
[----:B------:R2:W-:Y:S01]  /*2640*/  LDGSTS.E.BYPASS.128 [R163], desc[UR14][R118.64], !P0 ;  /* 0x0000000076a37fae */ /* 0x0005e2000c101c4e */
[----:B------:R-:W-:-:S02]  /*2650*/  LEA R165, R22, UR4, 0x1 ;  /* 0x0000000416a57c11 */ /* 0x000fc4000f8e08ff */
[----:B------:R-:W-:Y:S02]  /*2660*/  IADD3.X R117, R106, UR7, RZ, P1, !PT ;  /* 0x000000076a757c10 */ /* 0x000fe40008ffe4ff */
[----:B-1----:R-:W-:Y:S01]  /*2670*/  IADD3 R114, P1, R102, UR6, RZ ;  /* 0x0000000666727c10 */ /* 0x002fe2000ff3e0ff */
[----:B------:R1:W-:Y:S01]  /*2680*/  LDGSTS.E.BYPASS.128 [R165], desc[UR14][R120.64], !P0 ;  /* 0x0000000078a57fae */ /* 0x0003e2000c101c4e */
[----:B------:R-:W-:Y:S02]  /*2690*/  LEA R161, R88, UR4, 0x1 ;  /* 0x0000000458a17c11 */ /* 0x000fe4000f8e08ff */
[----:B------:R-:W-:Y:S02]  /*26a0*/  IADD3.X R115, R105, UR7, RZ, P1, !PT ;  /* 0x0000000769737c10 */ /* 0x000fe40008ffe4ff */
[----:B--2---:R-:W-:Y:S01]  /*26b0*/  IADD3 R118, P1, R126, UR6, RZ ;  /* 0x000000067e767c10 */ /* 0x004fe2000ff3e0ff */
[----:B------:R2:W-:Y:S01]  /*26c0*/  LDGSTS.E.BYPASS.128 [R161], desc[UR14][R116.64], !P0 ;  /* 0x0000000074a17fae */ /* 0x0005e2000c101c4e */
[----:B------:R-:W-:Y:S01]  /*26d0*/  LEA R163, R89, UR4, 0x1 ;  /* 0x0000000459a37c11 */ /* 0x000fe2000f8e08ff */
[----:B------:R-:W-:Y:S01]  /*26e0*/  ULEA UR4, UR12, UR13, 0xf ;  /* 0x0000000d0c047291 */ /* 0x000fe2000f8e783f */
[----:B------:R-:W-:-:S02]  /*26f0*/  IADD3.X R119, R128, UR7, RZ, P1, !PT ;  /* 0x0000000780777c10 */ /* 0x000fc40008ffe4ff */
[----:B-1----:R-:W-:Y:S01]  /*2700*/  IADD3 R120, P1, R127, UR6, RZ ;  /* 0x000000067f787c10 */ /* 0x002fe2000ff3e0ff */
[----:B------:R1:W-:Y:S02]  /*2710*/  LDGSTS.E.BYPASS.128 [R163], desc[UR14][R114.64], !P0 ;  /* 0x0000000072a37fae */ /* 0x0003e4000c101c4e */
[----:B------:R-:W-:Y:S02]  /*2720*/  LEA R165, R12, UR4, 0x1 ;  /* 0x000000040ca57c11 */ /* 0x000fe4000f8e08ff */
[----:B------:R-:W-:Y:S01]  /*2730*/  IADD3.X R121, R130, UR7, RZ, P1, !PT ;  /* 0x0000000782797c10 */ /* 0x000fe20008ffe4ff */
[----:B------:R-:W0:Y:S01]  /*2740*/  LDGDEPBAR ;  /* 0x00000000000079af */ /* 0x000e220000000000 */
[----:B--2---:R-:W-:-:S03]  /*2750*/  LEA R161, R14, UR4, 0x1 ;  /* 0x000000040ea17c11 */ /* 0x004fc6000f8e08ff */
[----:B------:R2:W-:Y:S01]  /*2760*/  LDGSTS.E.BYPASS.128 [R165], desc[UR14][R118.64], !P0 ;  /* 0x0000000076a57fae */ /* 0x0005e2000c101c4e */
[----:B-1----:R-:W-:-:S03]  /*2770*/  IADD3 R114, P1, R129, UR6, RZ ;  /* 0x0000000681727c10 */ /* 0x002fc6000ff3e0ff */
[----:B------:R1:W-:Y:S01]  /*2780*/  LDGSTS.E.BYPASS.128 [R161], desc[UR14][R120.64], !P0 ;  /* 0x0000000078a17fae */ /* 0x0003e2000c101c4e */
[----:B------:R-:W-:Y:S02]  /*2790*/  LEA R163, R16, UR4, 0x1 ;  /* 0x0000000410a37c11 */ /* 0x000fe4000f8e08ff */
[----:B------:R-:W-:Y:S02]  /*27a0*/  IADD3.X R115, R132, UR7, RZ, P1, !PT ;  /* 0x0000000784737c10 */ /* 0x000fe40008ffe4ff */
[----:B------:R-:W-:Y:S02]  /*27b0*/  IADD3 R116, P1, R131, UR6, RZ ;  /* 0x0000000683747c10 */ /* 0x000fe4000ff3e0ff */
[----:B--2---:R-:W-:Y:S01]  /*27c0*/  LEA R165, R18, UR4, 0x1 ;  /* 0x0000000412a57c11 */ /* 0x004fe2000f8e08ff */
[----:B------:R2:W-:Y:S01]  /*27d0*/  LDGSTS.E.BYPASS.128 [R163], desc[UR14][R114.64], !P0 ;  /* 0x0000000072a37fae */ /* 0x0005e2000c101c4e */
[----:B------:R-:W-:Y:S02]  /*27e0*/  IADD3.X R117, R134, UR7, RZ, P1, !PT ;  /* 0x0000000786757c10 */ /* 0x000fe40008ffe4ff */
[----:B------:R-:W-:-:S02]  /*27f0*/  IADD3 R118, P1, R133, UR6, RZ ;  /* 0x0000000685767c10 */ /* 0x000fc4000ff3e0ff */
[----:B-1----:R-:W-:Y:S01]  /*2800*/  LEA R161, R20, UR4, 0x1 ;  /* 0x0000000414a17c11 */ /* 0x002fe2000f8e08ff */
[----:B------:R1:W-:Y:S01]  /*2810*/  LDGSTS.E.BYPASS.128 [R165], desc[UR14][R116.64], !P0 ;  /* 0x0000000074a57fae */ /* 0x0003e2000c101c4e */
[----:B------:R-:W-:Y:S02]  /*2820*/  IADD3.X R119, R136, UR7, RZ, P1, !PT ;  /* 0x0000000788777c10 */ /* 0x000fe40008ffe4ff */
[----:B------:R-:W-:-:S03]  /*2830*/  IADD3 R120, P1, R135, UR6, RZ ;  /* 0x0000000687787c10 */ /* 0x000fc6000ff3e0ff */
[----:B------:R3:W-:Y:S01]  /*2840*/  LDGSTS.E.BYPASS.128 [R161], desc[UR14][R118.64], !P0 ;  /* 0x0000000076a17fae */ /* 0x0007e2000c101c4e */
[----:B------:R-:W-:Y:S02]  /*2850*/  IADD3.X R121, R138, UR7, RZ, P1, !PT ;  /* 0x000000078a797c10 */ /* 0x000fe40008ffe4ff */
[----:B--2---:R-:W-:Y:S02]  /*2860*/  IADD3 R114, P1, R137, UR6, RZ ;  /* 0x0000000689727c10 */ /* 0x004fe4000ff3e0ff */
[----:B------:R-:W-:Y:S02]  /*2870*/  LEA R163, R23, UR4, 0x1 ;  /* 0x0000000417a37c11 */ /* 0x000fe4000f8e08ff */
[----:B------:R-:W-:Y:S02]  /*2880*/  IADD3.X R115, R140, UR7, RZ, P1, !PT ;  /* 0x000000078c737c10 */ /* 0x000fe40008ffe4ff */
[----:B-1----:R-:W-:Y:S01]  /*2890*/  IADD3 R116, P1, R139, UR6, RZ ;  /* 0x000000068b747c10 */ /* 0x002fe2000ff3e0ff */
[----:B------:R1:W-:Y:S01]  /*28a0*/  LDGSTS.E.BYPASS.128 [R163], desc[UR14][R120.64], !P0 ;  /* 0x0000000078a37fae */ /* 0x0003e2000c101c4e */
[----:B------:R-:W-:-:S02]  /*28b0*/  LEA R165, R90, UR4, 0x1 ;  /* 0x000000045aa57c11 */ /* 0x000fc4000f8e08ff */
[----:B------:R-:W-:Y:S02]  /*28c0*/  IADD3.X R117, R142, UR7, RZ, P1, !PT ;  /* 0x000000078e757c10 */ /* 0x000fe40008ffe4ff */
[----:B---3--:R-:W-:Y:S01]  /*28d0*/  IADD3 R118, P1, R141, UR6, RZ ;  /* 0x000000068d767c10 */ /* 0x008fe2000ff3e0ff */
[----:B------:R2:W-:Y:S01]  /*28e0*/  LDGSTS.E.BYPASS.128 [R165], desc[UR14][R114.64], !P0 ;  /* 0x0000000072a57fae */ /* 0x0005e2000c101c4e */
[----:B------:R-:W-:Y:S02]  /*28f0*/  LEA R161, R91, UR4, 0x1 ;  /* 0x000000045ba17c11 */ /* 0x000fe4000f8e08ff */
[----:B------:R-:W-:Y:S02]  /*2900*/  IADD3.X R119, R144, UR7, RZ, P1, !PT ;  /* 0x0000000790777c10 */ /* 0x000fe40008ffe4ff */
[----:B-1----:R-:W-:Y:S01]  /*2910*/  IADD3 R120, P1, R143, UR6, RZ ;  /* 0x000000068f787c10 */ /* 0x002fe2000ff3e0ff */
[----:B------:R1:W-:Y:S01]  /*2920*/  LDGSTS.E.BYPASS.128 [R161], desc[UR14][R116.64], !P0 ;  /* 0x0000000074a17fae */ /* 0x0003e2000c101c4e */
[----:B------:R-:W-:-:S02]  /*2930*/  LEA R163, R4, UR4, 0x1 ;  /* 0x0000000404a37c11 */ /* 0x000fc4000f8e08ff */
[----:B------:R-:W-:Y:S02]  /*2940*/  IADD3.X R121, R146, UR7, RZ, P1, !PT ;  /* 0x0000000792797c10 */ /* 0x000fe40008ffe4ff */
[----:B--2---:R-:W-:Y:S01]  /*2950*/  IADD3 R114, P1, R145, UR6, RZ ;  /* 0x0000000691727c10 */ /* 0x004fe2000ff3e0ff */
        /* <DEDUP_REMOVED lines=21> */
[----:B------:R-:W-:Y:S01]  /*2ab0*/  LEA R163, R10, UR4, 0x1 ;  /* 0x000000040aa37c11 */ /* 0x000fe2000f8e08ff */
[----:B------:R-:W-:Y:S01]  /*2ac0*/  UIADD3 UR6, UP0, UR6, 0x100, URZ ;  /* 0x0000010006067890 */ /* 0x000fe2000ff1e03f */
[----:B------:R-:W-:-:S02]  /*2ad0*/  IADD3.X R117, R157, UR7, RZ, P1, !PT ;  /* 0x000000079d757c10 */ /* 0x000fc40008ffe4ff */
[----:B--2---:R-:W-:Y:S01]  /*2ae0*/  LEA R119, R92, UR4, 0x1 ;  /* 0x000000045c777c11 */ /* 0x004fe2000f8e08ff */
[----:B------:R1:W-:Y:S01]  /*2af0*/  LDGSTS.E.BYPASS.128 [R163], desc[UR14][R114.64], !P0 ;  /* 0x0000000072a37fae */ /* 0x0003e2000c101c4e */
[----:B------:R-:W-:-:S03]  /*2b00*/  UIADD3.X UR7, URZ, UR7, URZ, UP0, !UPT ;  /* 0x000000073f077290 */ /* 0x000fc600087fe43f */
[----:B------:R1:W-:Y:S01]  /*2b10*/  LDGSTS.E.BYPASS.128 [R119], desc[UR14][R116.64], !P0 ;  /* 0x0000000074777fae */ /* 0x0003e2000c101c4e */
[----:B------:R-:W-:-:S03]  /*2b20*/  ISETP.GE.U32.AND P0, PT, R160, 0xb80, PT ;  /* 0x00000b80a000780c */ /* 0x000fc60003f06070 */
[----:B------:R-:W0:Y:S10]  /*2b30*/  LDGDEPBAR ;  /* 0x00000000000079af */ /* 0x000e340000000000 */
[----:B-1----:R-:W-:Y:S05]  /*2b40*/  @!P0 BRA `(.L_x_0) ;  /* 0xfffffff400148947 */ /* 0x002fea000383ffff */
[----:B------:R-:W-:Y:S02]  /*2b50*/  WARPGROUP.DEPBAR.LE gsb0, 0x0 ;  /* 0x00008000000079c5 */ /* 0x000fe40000010000 */
[----:B------:R-:W-:-:S04]  /*2b60*/  DEPBAR.LE SB0, 0x0 ;  /* 0x000080000000791a */ /* 0x000fc80000000000 */
[----:B------:R-:W-:Y:S02]  /*2b70*/  SHF.R.U32.HI R5, RZ, 0x1, R0 ;  /* 0x00000001ff057819 */ /* 0x000fe40000011600 */
[----:B------:R-:W-:Y:S02]  /*2b80*/  LOP3.LUT R4, R0, 0xf, RZ, 0xc0, !PT ;  /* 0x0000000f00047812 */ /* 0x000fe400078ec0ff */
[----:B------:R-:W-:Y:S02]  /*2b90*/  LOP3.LUT R5, R5, 0x8, RZ, 0xc0, !PT ;  /* 0x0000000805057812 */ /* 0x000fe400078ec0ff */
[----:B------:R-:W-:Y:S02]  /*2ba0*/  LOP3.LUT R0, R159, 0x3, RZ, 0xc0, !PT ;  /* 0x000000039f007812 */ /* 0x000fe400078ec0ff */
[----:B------:R-:W-:Y:S01]  /*2bb0*/  LOP3.LUT R3, R3, 0x1, RZ, 0xc0, !PT ;  /* 0x0000000103037812 */ /* 0x000fe200078ec0ff */
[----:B------:R-:W-:Y:S01]  /*2bc0*/  IMAD R5, R4, 0x88, R5 ;  /* 0x0000008804057824 */ /* 0x000fe200078e0205 */
[----:B------:R-:W-:-:S02]  /*2bd0*/  F2FP.BF16.F32.PACK_AB R24, R25, R24 ;  /* 0x000000181918723e */ /* 0x000fc400000010ff */
[----:B------:R-:W-:Y:S01]  /*2be0*/  F2FP.BF16.F32.PACK_AB R25, R27, R26 ;  /* 0x0000001a1b19723e */ /* 0x000fe200000010ff */
[C---:B------:R-:W-:Y:S01]  /*2bf0*/  IMAD R5, R0.reuse, 0x880, R5 ;  /* 0x0000088000057824 */ /* 0x040fe200078e0205 */
[----:B------:R-:W-:Y:S01]  /*2c00*/  F2FP.BF16.F32.PACK_AB R32, R33, R32 ;  /* 0x000000202120723e */ /* 0x000fe200000010ff */
[----:B------:R-:W-:Y:S01]  /*2c10*/  IMAD R4, R0, 0x2, R3 ;  /* 0x0000000200047824 */ /* 0x000fe200078e0203 */
[----:B------:R-:W-:Y:S02]  /*2c20*/  F2FP.BF16.F32.PACK_AB R26, R29, R28 ;  /* 0x0000001c1d1a723e */ /* 0x000fe400000010ff */
[----:B------:R-:W-:Y:S01]  /*2c30*/  F2FP.BF16.F32.PACK_AB R27, R31, R30 ;  /* 0x0000001e1f1b723e */ /* 0x000fe200000010ff */
[----:B------:R-:W-:Y:S01]  /*2c40*/  IMAD R4, R4, 0x88, R101 ;  /* 0x0000008804047824 */ /* 0x000fe200078e0265 */
[----:B------:R-:W-:Y:S02]  /*2c50*/  F2FP.BF16.F32.PACK_AB R33, R35, R34 ;  /* 0x000000222321723e */ /* 0x000fe400000010ff */
[----:B------:R-:W-:-:S02]  /*2c60*/  F2FP.BF16.F32.PACK_AB R40, R41, R40 ;  /* 0x000000282928723e */ /* 0x000fc400000010ff */
[----:B------:R-:W-:Y:S01]  /*2c70*/  LEA R0, R5, UR10, 0x1 ;  /* 0x0000000a05007c11 */ /* 0x000fe2000f8e08ff */
[----:B------:R-:W-:Y:S01]  /*2c80*/  BAR.SYNC.DEFER_BLOCKING 0x0 ;  /* 0x0000000000007b1d */ /* 0x000fe20000010000 */
[----:B------:R-:W-:Y:S02]  /*2c90*/  F2FP.BF16.F32.PACK_AB R34, R37, R36 ;  /* 0x000000242522723e */ /* 0x000fe400000010ff */
[----:B------:R-:W-:Y:S02]  /*2ca0*/  F2FP.BF16.F32.PACK_AB R35, R39, R38 ;  /* 0x000000262723723e */ /* 0x000fe400000010ff */
[----:B------:R-:W-:Y:S02]  /*2cb0*/  F2FP.BF16.F32.PACK_AB R41, R43, R42 ;  /* 0x0000002a2b29723e */ /* 0x000fe400000010ff */
[----:B------:R-:W-:Y:S02]  /*2cc0*/  F2FP.BF16.F32.PACK_AB R48, R49, R48 ;  /* 0x000000303130723e */ /* 0x000fe400000010ff */
[----:B------:R-:W-:-:S02]  /*2cd0*/  F2FP.BF16.F32.PACK_AB R42, R45, R44 ;  /* 0x0000002c2d2a723e */ /* 0x000fc400000010ff */
[----:B------:R-:W-:Y:S02]  /*2ce0*/  F2FP.BF16.F32.PACK_AB R43, R47, R46 ;  /* 0x0000002e2f2b723e */ /* 0x000fe400000010ff */
[----:B------:R-:W-:Y:S02]  /*2cf0*/  F2FP.BF16.F32.PACK_AB R49, R51, R50 ;  /* 0x000000323331723e */ /* 0x000fe400000010ff */
[----:B------:R-:W-:Y:S02]  /*2d00*/  F2FP.BF16.F32.PACK_AB R56, R57, R56 ;  /* 0x000000383938723e */ /* 0x000fe400000010ff */
[----:B------:R-:W-:Y:S02]  /*2d10*/  F2FP.BF16.F32.PACK_AB R50, R53, R52 ;  /* 0x000000343532723e */ /* 0x000fe400000010ff */
[----:B------:R-:W-:Y:S02]  /*2d20*/  F2FP.BF16.F32.PACK_AB R51, R55, R54 ;  /* 0x000000363733723e */ /* 0x000fe400000010ff */
[----:B------:R-:W-:-:S02]  /*2d30*/  F2FP.BF16.F32.PACK_AB R57, R59, R58 ;  /* 0x0000003a3b39723e */ /* 0x000fc400000010ff */
[----:B------:R-:W-:Y:S01]  /*2d40*/  F2FP.BF16.F32.PACK_AB R64, R65, R64 ;  /* 0x000000404140723e */ /* 0x000fe200000010ff */
[----:B------:R-:W-:Y:S01]  /*2d50*/  STSM.16.M88.4 [R0], R24 ;  /* 0x0000001800007844 */ /* 0x000fe20000000200 */
[----:B------:R-:W-:Y:S02]  /*2d60*/  F2FP.BF16.F32.PACK_AB R58, R61, R60 ;  /* 0x0000003c3d3a723e */ /* 0x000fe400000010ff */
[----:B------:R-:W-:Y:S01]  /*2d70*/  F2FP.BF16.F32.PACK_AB R59, R63, R62 ;  /* 0x0000003e3f3b723e */ /* 0x000fe200000010ff */
[----:B------:R-:W-:Y:S01]  /*2d80*/  STSM.16.M88.4 [R0+0x20], R32 ;  /* 0x0000202000007844 */ /* 0x000fe20000000200 */
[----:B------:R-:W-:Y:S02]  /*2d90*/  F2FP.BF16.F32.PACK_AB R65, R67, R66 ;  /* 0x000000424341723e */ /* 0x000fe400000010ff */
[----:B------:R-:W-:Y:S01]  /*2da0*/  F2FP.BF16.F32.PACK_AB R72, R73, R72 ;  /* 0x000000484948723e */ /* 0x000fe200000010ff */
[----:B------:R-:W-:Y:S01]  /*2db0*/  STSM.16.M88.4 [R0+0x40], R40 ;  /* 0x0000402800007844 */ /* 0x000fe20000000200 */
[----:B------:R-:W-:-:S02]  /*2dc0*/  F2FP.BF16.F32.PACK_AB R66, R69, R68 ;  /* 0x000000444542723e */ /* 0x000fc400000010ff */
[----:B------:R-:W-:Y:S01]  /*2dd0*/  F2FP.BF16.F32.PACK_AB R67, R71, R70 ;  /* 0x000000464743723e */ /* 0x000fe200000010ff */
[----:B------:R-:W-:Y:S01]  /*2de0*/  STSM.16.M88.4 [R0+0x60], R48 ;  /* 0x0000603000007844 */ /* 0x000fe20000000200 */
        /* <DEDUP_REMOVED lines=10> */
[----:B------:R-:W-:Y:S02]  /*2e90*/  LEA R14, R4, UR10, 0x1 ;  /* 0x0000000a040e7c11 */ /* 0x000fe4000f8e08ff */
[----:B------:R-:W1:Y:S01]  /*2ea0*/  LDC.64 R4, c[0x0][0x220] ;  /* 0x00008800ff047b82 */ /* 0x000e620000000a00 */
[----:B------:R-:W-:Y:S01]  /*2eb0*/  STSM.16.M88.4 [R0+0xe0], R80 ;  /* 0x0000e05000007844 */ /* 0x000fe20000000200 */
[----:B------:R-:W-:-:S06]  /*2ec0*/  LOP3.LUT R21, R21, 0x78, R2, 0xf8, !PT ;  /* 0x0000007815157812 */ /* 0x000fcc00078ef802 */
[----:B------:R-:W-:Y:S01]  /*2ed0*/  BAR.SYNC.DEFER_BLOCKING 0x0 ;  /* 0x0000000000007b1d */ /* 0x000fe20000010000 */
[----:B------:R-:W-:Y:S01]  /*2ee0*/  ISETP.GE.AND P0, PT, R21, 0xc00, PT ;  /* 0x00000c001500780c */ /* 0x000fe20003f06270 */
[C-C-:B------:R-:W-:Y:S02]  /*2ef0*/  IMAD R3, R93.reuse, 0xc00, R21.reuse ;  /* 0x00000c005d037824 */ /* 0x140fe400078e0215 */
[--C-:B------:R-:W-:Y:S01]  /*2f00*/  IMAD R7, R94, 0xc00, R21.reuse ;  /* 0x00000c005e077824 */ /* 0x100fe200078e0215 */
[----:B------:R-:W-:Y:S01]  /*2f10*/  ISETP.LT.AND P1, PT, R93, 0x1000, !P0 ;  /* 0x000010005d00780c */ /* 0x000fe20004721270 */
[--C-:B------:R-:W-:Y:S01]  /*2f20*/  IMAD R9, R96, 0xc00, R21.reuse ;  /* 0x00000c0060097824 */ /* 0x100fe200078e0215 */
[----:B------:R-:W-:Y:S01]  /*2f30*/  ISETP.LT.AND P2, PT, R94, 0x1000, !P0 ;  /* 0x000010005e00780c */ /* 0x000fe20004741270 */
[--C-:B------:R-:W-:Y:S01]  /*2f40*/  IMAD R11, R98, 0xc00, R21.reuse ;  /* 0x00000c00620b7824 */ /* 0x100fe200078e0215 */
[C---:B------:R-:W-:Y:S01]  /*2f50*/  ISETP.LT.AND P5, PT, R95.reuse, 0x1000, !P0 ;  /* 0x000010005f00780c */ /* 0x040fe200047a1270 */
[--C-:B------:R-:W-:Y:S01]  /*2f60*/  IMAD R95, R95, 0xc00, R21.reuse ;  /* 0x00000c005f5f7824 */ /* 0x100fe200078e0215 */
[----:B------:R-:W-:Y:S01]  /*2f70*/  ISETP.LT.AND P4, PT, R96, 0x1000, !P0 ;  /* 0x000010006000780c */ /* 0x000fe20004781270 */
[--C-:B------:R-:W-:Y:S01]  /*2f80*/  IMAD R13, R99, 0xc00, R21.reuse ;  /* 0x00000c00630d7824 */ /* 0x100fe200078e0215 */
[C---:B------:R-:W-:Y:S01]  /*2f90*/  ISETP.LT.AND P3, PT, R97.reuse, 0x1000, !P0 ;  /* 0x000010006100780c */ /* 0x040fe20004761270 */
[----:B------:R-:W-:-:S02]  /*2fa0*/  IMAD R97, R97, 0xc00, R21 ;  /* 0x00000c0061617824 */ /* 0x000fc400078e0215 */
[----:B-1----:R-:W-:-:S04]  /*2fb0*/  IMAD.WIDE R2, R3, 0x2, R4 ;  /* 0x0000000203027825 */ /* 0x002fc800078e0204 */
[--C-:B------:R-:W-:Y:S01]  /*2fc0*/  IMAD.WIDE R6, R7, 0x2, R4.reuse ;  /* 0x0000000207067825 */ /* 0x100fe200078e0204 */
[----:B------:R-:W1:Y:S03]  /*2fd0*/  LDS.128 R16, [R14] ;  /* 0x000000000e107984 */ /* 0x000e660000000c00 */
[--C-:B------:R-:W-:Y:S01]  /*2fe0*/  IMAD.WIDE R10, R11, 0x2, R4.reuse ;  /* 0x000000020b0a7825 */ /* 0x100fe200078e0204 */
[----:B------:R-:W2:Y:S03]  /*2ff0*/  LDS.128 R24, [R14+0x880] ;  /* 0x000880000e187984 */ /* 0x000ea60000000c00 */
[----:B------:R-:W-:Y:S01]  /*3000*/  IMAD.WIDE R12, R13, 0x2, R4 ;  /* 0x000000020d0c7825 */ /* 0x000fe200078e0204 */
[----:B------:R-:W3:Y:S04]  /*3010*/  LDS.128 R28, [R14+0x1100] ;  /* 0x001100000e1c7984 */ /* 0x000ee80000000c00 */
[----:B------:R-:W4:Y:S04]  /*3020*/  LDS.128 R32, [R14+0x1980] ;  /* 0x001980000e207984 */ /* 0x000f280000000c00 */
[----:B------:R-:W5:Y:S04]  /*3030*/  LDS.128 R36, [R14+0x2200] ;  /* 0x002200000e247984 */ /* 0x000f680000000c00 */
[----:B------:R-:W3:Y:S04]  /*3040*/  LDS.128 R40, [R14+0x2a80] ;  /* 0x002a80000e287984 */ /* 0x000ee80000000c00 */
[----:B------:R-:W4:Y:S04]  /*3050*/  LDS.128 R44, [R14+0x3300] ;  /* 0x003300000e2c7984 */ /* 0x000f280000000c00 */
[----:B-1----:R1:W-:Y:S01]  /*3060*/  @P1 STG.E.128 desc[UR14][R2.64], R16 ;  /* 0x0000001002001986 */ /* 0x0023e2000c101d0e */
[----:B------:R-:W-:-:S03]  /*3070*/  ISETP.LT.AND P1, PT, R99, 0x1000, !P0 ;  /* 0x000010006300780c */ /* 0x000fc60004721270 */
[----:B--2---:R2:W-:Y:S01]  /*3080*/  @P2 STG.E.128 desc[UR14][R6.64], R24 ;  /* 0x0000001806002986 */ /* 0x0045e2000c101d0e */
[----:B------:R-:W-:Y:S02]  /*3090*/  ISETP.LT.AND P2, PT, R98, 0x1000, !P0 ;  /* 0x000010006200780c */ /* 0x000fe40004741270 */
[----:B------:R-:W-:Y:S01]  /*30a0*/  ISETP.LT.AND P0, PT, R100, 0x1000, !P0 ;  /* 0x000010006400780c */ /* 0x000fe20004701270 */
[----:B-1----:R-:W-:-:S04]  /*30b0*/  IMAD.WIDE R2, R95, 0x2, R4 ;  /* 0x000000025f027825 */ /* 0x002fc800078e0204 */
[--C-:B--2---:R-:W-:Y:S01]  /*30c0*/  IMAD.WIDE R6, R9, 0x2, R4.reuse ;  /* 0x0000000209067825 */ /* 0x104fe200078e0204 */
[----:B---3--:R1:W-:Y:S03]  /*30d0*/  @P5 STG.E.128 desc[UR14][R2.64], R28 ;  /* 0x0000001c02005986 */ /* 0x0083e6000c101d0e */
[----:B------:R-:W-:Y:S01]  /*30e0*/  IMAD.WIDE R8, R97, 0x2, R4 ;  /* 0x0000000261087825 */ /* 0x000fe200078e0204 */
[----:B----4-:R1:W-:Y:S04]  /*30f0*/  @P4 STG.E.128 desc[UR14][R6.64], R32 ;  /* 0x0000002006004986 */ /* 0x0103e8000c101d0e */
[----:B-----5:R1:W-:Y:S04]  /*3100*/  @P3 STG.E.128 desc[UR14][R8.64], R36 ;  /* 0x0000002408003986 */ /* 0x0203e8000c101d0e */
[----:B------:R1:W-:Y:S04]  /*3110*/  @P2 STG.E.128 desc[UR14][R10.64], R40 ;  /* 0x000000280a002986 */ /* 0x0003e8000c101d0e */
[----:B------:R1:W-:Y:S01]  /*3120*/  @P1 STG.E.128 desc[UR14][R12.64], R44 ;  /* 0x0000002c0c001986 */ /* 0x0003e2000c101d0e */
[----:B------:R-:W-:Y:S05]  /*3130*/  @!P0 EXIT ;  /* 0x000000000000894d */ /* 0x000fea0003800000 */
[----:B-1----:R-:W1:Y:S01]  /*3140*/  LDS.128 R12, [R14+0x3b80] ;  /* 0x003b80000e0c7984 */ /* 0x002e620000000c00 */
[----:B------:R-:W-:-:S04]  /*3150*/  IMAD R21, R100, 0xc00, R21 ;  /* 0x00000c0064157824 */ /* 0x000fc800078e0215 */
[----:B------:R-:W-:-:S05]  /*3160*/  IMAD.WIDE R4, R21, 0x2, R4 ;  /* 0x0000000215047825 */ /* 0x000fca00078e0204 */
[----:B-1----:R-:W-:Y:S01]  /*3170*/  STG.E.128 desc[UR14][R4.64], R12 ;  /* 0x0000000c04007986 */ /* 0x002fe2000c101d0e */
[----:B------:R-:W-:Y:S05]  /*3180*/  EXIT ;  /* 0x000000000000794d */ /* 0x000fea0003800000 */
.L_x_1:
[----:B------:R-:W-:-:S00]  /*3190*/  BRA `(.L_x_1) ;  /* 0xfffffffc00fc7947 */ /* 0x000fc0000383ffff */
[----:B------:R-:W-:-:S00]  /*31a0*/  NOP ;  /* 0x0000000000007918 */ /* 0x000fc00000000000 */
        /* <DEDUP_REMOVED lines=13> */
.L_x_2:


//--------------------- .nv.shared.triton_mm      --------------------------
	.section	.nv.shared.triton_mm,"aw",@nobits
	.sectionflags	@""
	.align	16
	.zero		1024


//--------------------- .nv.constant0.triton_mm   --------------------------
	.section	.nv.constant0.triton_mm,"a",@progbits
	.sectionflags	@""
	.align	4
.nv.constant0.triton_mm:
	.zero		556
